//
// Generated by NVIDIA NVVM Compiler
//
// Compiler Build ID: CL-36424714
// Cuda compilation tools, release 13.0, V13.0.88
// Based on NVVM 20.0.0
//

.version 9.0
.target sm_100
.address_size 64

	// .globl	_Z16mandelbrotKernelPh16MandelbrotParams

.visible .entry _Z16mandelbrotKernelPh16MandelbrotParams(
	.param .u64 .ptr .align 1 _Z16mandelbrotKernelPh16MandelbrotParams_param_0,
	.param .align 8 .b8 _Z16mandelbrotKernelPh16MandelbrotParams_param_1[48]
)
{
	.reg .pred 	%p<19>;
	.reg .b32 	%r<112>;
	.reg .b64 	%rd<5>;
	.reg .b64 	%fd<187>;

	ld.param.f64 	%fd40, [_Z16mandelbrotKernelPh16MandelbrotParams_param_1+40];
	ld.param.f64 	%fd39, [_Z16mandelbrotKernelPh16MandelbrotParams_param_1+32];
	ld.param.f64 	%fd38, [_Z16mandelbrotKernelPh16MandelbrotParams_param_1+24];
	ld.param.f64 	%fd37, [_Z16mandelbrotKernelPh16MandelbrotParams_param_1+16];
	ld.param.u32 	%r40, [_Z16mandelbrotKernelPh16MandelbrotParams_param_1+8];
	ld.param.u64 	%rd1, [_Z16mandelbrotKernelPh16MandelbrotParams_param_0];
	ld.param.v2.u32 	{%r41, %r42}, [_Z16mandelbrotKernelPh16MandelbrotParams_param_1];
	mov.u32 	%r43, %ctaid.x;
	mov.u32 	%r44, %ntid.x;
	mov.u32 	%r45, %tid.x;
	mad.lo.s32 	%r4, %r43, %r44, %r45;
	mov.u32 	%r46, %ctaid.y;
	mov.u32 	%r47, %ntid.y;
	mov.u32 	%r48, %tid.y;
	mad.lo.s32 	%r49, %r46, %r47, %r48;
	setp.ge.s32 	%p1, %r4, %r41;
	setp.ge.s32 	%p2, %r49, %r42;
	or.pred  	%p3, %p1, %p2;
	@%p3 bra 	$L__BB0_29;
	cvt.rn.f64.s32 	%fd42, %r4;
	cvt.rn.f64.s32 	%fd43, %r41;
	div.rn.f64 	%fd44, %fd42, %fd43;
	sub.f64 	%fd45, %fd38, %fd37;
	fma.rn.f64 	%fd1, %fd45, %fd44, %fd37;
	cvt.rn.f64.u32 	%fd46, %r49;
	cvt.rn.f64.u32 	%fd47, %r42;
	div.rn.f64 	%fd48, %fd46, %fd47;
	sub.f64 	%fd49, %fd40, %fd39;
	fma.rn.f64 	%fd2, %fd49, %fd48, %fd39;
	setp.lt.s32 	%p4, %r40, 1;
	mov.f64 	%fd186, 0d0000000000000000;
	@%p4 bra 	$L__BB0_28;
	mov.b32 	%r99, 0;
	mov.f64 	%fd175, %fd2;
	mov.f64 	%fd176, %fd1;
$L__BB0_3:
	mul.f64 	%fd5, %fd176, %fd176;
	mul.f64 	%fd6, %fd175, %fd175;
	add.f64 	%fd177, %fd5, %fd6;
	setp.gt.f64 	%p5, %fd177, 0d4010000000000000;
	@%p5 bra 	$L__BB0_6;
	add.f64 	%fd50, %fd176, %fd176;
	fma.rn.f64 	%fd175, %fd50, %fd175, %fd2;
	sub.f64 	%fd51, %fd5, %fd6;
	add.f64 	%fd176, %fd1, %fd51;
	add.s32 	%r99, %r99, 1;
	setp.eq.s32 	%p6, %r99, %r40;
	@%p6 bra 	$L__BB0_5;
	bra.uni 	$L__BB0_3;
$L__BB0_5:
	cvt.rn.f64.u32 	%fd186, %r40;
	bra.uni 	$L__BB0_28;
$L__BB0_6:
	{
	.reg .b32 %temp; 
	mov.b64 	{%temp, %r100}, %fd177;
	}
	{
	.reg .b32 %temp; 
	mov.b64 	{%r101, %temp}, %fd177;
	}
	setp.gt.s32 	%p7, %r100, 1048575;
	mov.b32 	%r102, -1023;
	@%p7 bra 	$L__BB0_8;
	mul.f64 	%fd177, %fd177, 0d4350000000000000;
	{
	.reg .b32 %temp; 
	mov.b64 	{%temp, %r100}, %fd177;
	}
	{
	.reg .b32 %temp; 
	mov.b64 	{%r101, %temp}, %fd177;
	}
	mov.b32 	%r102, -1077;
$L__BB0_8:
	add.s32 	%r53, %r100, -1;
	setp.gt.u32 	%p8, %r53, 2146435070;
	@%p8 bra 	$L__BB0_12;
	shr.u32 	%r56, %r100, 20;
	add.s32 	%r103, %r102, %r56;
	and.b32  	%r57, %r100, 1048575;
	or.b32  	%r58, %r57, 1072693248;
	mov.b64 	%fd178, {%r101, %r58};
	setp.lt.u32 	%p10, %r58, 1073127583;
	@%p10 bra 	$L__BB0_11;
	{
	.reg .b32 %temp; 
	mov.b64 	{%r59, %temp}, %fd178;
	}
	{
	.reg .b32 %temp; 
	mov.b64 	{%temp, %r60}, %fd178;
	}
	add.s32 	%r61, %r60, -1048576;
	mov.b64 	%fd178, {%r59, %r61};
	add.s32 	%r103, %r103, 1;
$L__BB0_11:
	add.f64 	%fd53, %fd178, 0dBFF0000000000000;
	add.f64 	%fd54, %fd178, 0d3FF0000000000000;
	rcp.approx.ftz.f64 	%fd55, %fd54;
	neg.f64 	%fd56, %fd54;
	fma.rn.f64 	%fd57, %fd56, %fd55, 0d3FF0000000000000;
	fma.rn.f64 	%fd58, %fd57, %fd57, %fd57;
	fma.rn.f64 	%fd59, %fd58, %fd55, %fd55;
	mul.f64 	%fd60, %fd53, %fd59;
	fma.rn.f64 	%fd61, %fd53, %fd59, %fd60;
	mul.f64 	%fd62, %fd61, %fd61;
	fma.rn.f64 	%fd63, %fd62, 0d3EB1380B3AE80F1E, 0d3ED0EE258B7A8B04;
	fma.rn.f64 	%fd64, %fd63, %fd62, 0d3EF3B2669F02676F;
	fma.rn.f64 	%fd65, %fd64, %fd62, 0d3F1745CBA9AB0956;
	fma.rn.f64 	%fd66, %fd65, %fd62, 0d3F3C71C72D1B5154;
	fma.rn.f64 	%fd67, %fd66, %fd62, 0d3F624924923BE72D;
	fma.rn.f64 	%fd68, %fd67, %fd62, 0d3F8999999999A3C4;
	fma.rn.f64 	%fd69, %fd68, %fd62, 0d3FB5555555555554;
	sub.f64 	%fd70, %fd53, %fd61;
	add.f64 	%fd71, %fd70, %fd70;
	neg.f64 	%fd72, %fd61;
	fma.rn.f64 	%fd73, %fd72, %fd53, %fd71;
	mul.f64 	%fd74, %fd59, %fd73;
	mul.f64 	%fd75, %fd62, %fd69;
	fma.rn.f64 	%fd76, %fd75, %fd61, %fd74;
	xor.b32  	%r62, %r103, -2147483648;
	mov.b32 	%r63, 1127219200;
	mov.b64 	%fd77, {%r62, %r63};
	mov.b32 	%r64, -2147483648;
	mov.b64 	%fd78, {%r64, %r63};
	sub.f64 	%fd79, %fd77, %fd78;
	fma.rn.f64 	%fd80, %fd79, 0d3FE62E42FEFA39EF, %fd61;
	fma.rn.f64 	%fd81, %fd79, 0dBFE62E42FEFA39EF, %fd80;
	sub.f64 	%fd82, %fd81, %fd61;
	sub.f64 	%fd83, %fd76, %fd82;
	fma.rn.f64 	%fd84, %fd79, 0d3C7ABC9E3B39803F, %fd83;
	add.f64 	%fd179, %fd80, %fd84;
	bra.uni 	$L__BB0_13;
$L__BB0_12:
	fma.rn.f64 	%fd52, %fd177, 0d7FF0000000000000, 0d7FF0000000000000;
	{
	.reg .b32 %temp; 
	mov.b64 	{%temp, %r54}, %fd177;
	}
	and.b32  	%r55, %r54, 2147483647;
	setp.eq.s32 	%p9, %r55, 0;
	selp.f64 	%fd179, 0dFFF0000000000000, %fd52, %p9;
$L__BB0_13:
	mov.f64 	%fd180, 0d4000000000000000;
	{
	.reg .b32 %temp; 
	mov.b64 	{%temp, %r104}, %fd180;
	}
	{
	.reg .b32 %temp; 
	mov.b64 	{%r105, %temp}, %fd180;
	}
	setp.gt.s32 	%p11, %r104, 1048575;
	mov.b32 	%r106, -1023;
	@%p11 bra 	$L__BB0_15;
	mov.f64 	%fd180, 0d4360000000000000;
	{
	.reg .b32 %temp; 
	mov.b64 	{%temp, %r104}, %fd180;
	}
	{
	.reg .b32 %temp; 
	mov.b64 	{%r105, %temp}, %fd180;
	}
	mov.b32 	%r106, -1077;
$L__BB0_15:
	add.s32 	%r67, %r104, -1;
	setp.gt.u32 	%p12, %r67, 2146435070;
	@%p12 bra 	$L__BB0_19;
	shr.u32 	%r70, %r104, 20;
	add.s32 	%r107, %r106, %r70;
	and.b32  	%r71, %r104, 1048575;
	or.b32  	%r72, %r71, 1072693248;
	mov.b64 	%fd181, {%r105, %r72};
	setp.lt.u32 	%p14, %r72, 1073127583;
	@%p14 bra 	$L__BB0_18;
	{
	.reg .b32 %temp; 
	mov.b64 	{%r73, %temp}, %fd181;
	}
	{
	.reg .b32 %temp; 
	mov.b64 	{%temp, %r74}, %fd181;
	}
	add.s32 	%r75, %r74, -1048576;
	mov.b64 	%fd181, {%r73, %r75};
	add.s32 	%r107, %r107, 1;
$L__BB0_18:
	add.f64 	%fd88, %fd181, 0dBFF0000000000000;
	add.f64 	%fd89, %fd181, 0d3FF0000000000000;
	rcp.approx.ftz.f64 	%fd90, %fd89;
	neg.f64 	%fd91, %fd89;
	fma.rn.f64 	%fd92, %fd91, %fd90, 0d3FF0000000000000;
	fma.rn.f64 	%fd93, %fd92, %fd92, %fd92;
	fma.rn.f64 	%fd94, %fd93, %fd90, %fd90;
	mul.f64 	%fd95, %fd88, %fd94;
	fma.rn.f64 	%fd96, %fd88, %fd94, %fd95;
	mul.f64 	%fd97, %fd96, %fd96;
	fma.rn.f64 	%fd98, %fd97, 0d3EB1380B3AE80F1E, 0d3ED0EE258B7A8B04;
	fma.rn.f64 	%fd99, %fd98, %fd97, 0d3EF3B2669F02676F;
	fma.rn.f64 	%fd100, %fd99, %fd97, 0d3F1745CBA9AB0956;
	fma.rn.f64 	%fd101, %fd100, %fd97, 0d3F3C71C72D1B5154;
	fma.rn.f64 	%fd102, %fd101, %fd97, 0d3F624924923BE72D;
	fma.rn.f64 	%fd103, %fd102, %fd97, 0d3F8999999999A3C4;
	fma.rn.f64 	%fd104, %fd103, %fd97, 0d3FB5555555555554;
	sub.f64 	%fd105, %fd88, %fd96;
	add.f64 	%fd106, %fd105, %fd105;
	neg.f64 	%fd107, %fd96;
	fma.rn.f64 	%fd108, %fd107, %fd88, %fd106;
	mul.f64 	%fd109, %fd94, %fd108;
	mul.f64 	%fd110, %fd97, %fd104;
	fma.rn.f64 	%fd111, %fd110, %fd96, %fd109;
	xor.b32  	%r76, %r107, -2147483648;
	mov.b32 	%r77, 1127219200;
	mov.b64 	%fd112, {%r76, %r77};
	mov.b32 	%r78, -2147483648;
	mov.b64 	%fd113, {%r78, %r77};
	sub.f64 	%fd114, %fd112, %fd113;
	fma.rn.f64 	%fd115, %fd114, 0d3FE62E42FEFA39EF, %fd96;
	fma.rn.f64 	%fd116, %fd114, 0dBFE62E42FEFA39EF, %fd115;
	sub.f64 	%fd117, %fd116, %fd96;
	sub.f64 	%fd118, %fd111, %fd117;
	fma.rn.f64 	%fd119, %fd114, 0d3C7ABC9E3B39803F, %fd118;
	add.f64 	%fd182, %fd115, %fd119;
	bra.uni 	$L__BB0_20;
$L__BB0_19:
	fma.rn.f64 	%fd87, %fd180, 0d7FF0000000000000, 0d7FF0000000000000;
	{
	.reg .b32 %temp; 
	mov.b64 	{%temp, %r68}, %fd180;
	}
	and.b32  	%r69, %r68, 2147483647;
	setp.eq.s32 	%p13, %r69, 0;
	selp.f64 	%fd182, 0dFFF0000000000000, %fd87, %p13;
$L__BB0_20:
	mul.f64 	%fd120, %fd179, 0d3FE0000000000000;
	div.rn.f64 	%fd183, %fd120, %fd182;
	{
	.reg .b32 %temp; 
	mov.b64 	{%temp, %r108}, %fd183;
	}
	{
	.reg .b32 %temp; 
	mov.b64 	{%r109, %temp}, %fd183;
	}
	setp.gt.s32 	%p15, %r108, 1048575;
	mov.b32 	%r110, -1023;
	@%p15 bra 	$L__BB0_22;
	mul.f64 	%fd183, %fd183, 0d4350000000000000;
	{
	.reg .b32 %temp; 
	mov.b64 	{%temp, %r108}, %fd183;
	}
	{
	.reg .b32 %temp; 
	mov.b64 	{%r109, %temp}, %fd183;
	}
	mov.b32 	%r110, -1077;
$L__BB0_22:
	add.s32 	%r81, %r108, -1;
	setp.gt.u32 	%p16, %r81, 2146435070;
	@%p16 bra 	$L__BB0_26;
	shr.u32 	%r84, %r108, 20;
	add.s32 	%r111, %r110, %r84;
	and.b32  	%r85, %r108, 1048575;
	or.b32  	%r86, %r85, 1072693248;
	mov.b64 	%fd184, {%r109, %r86};
	setp.lt.u32 	%p18, %r86, 1073127583;
	@%p18 bra 	$L__BB0_25;
	{
	.reg .b32 %temp; 
	mov.b64 	{%r87, %temp}, %fd184;
	}
	{
	.reg .b32 %temp; 
	mov.b64 	{%temp, %r88}, %fd184;
	}
	add.s32 	%r89, %r88, -1048576;
	mov.b64 	%fd184, {%r87, %r89};
	add.s32 	%r111, %r111, 1;
$L__BB0_25:
	add.f64 	%fd122, %fd184, 0dBFF0000000000000;
	add.f64 	%fd123, %fd184, 0d3FF0000000000000;
	rcp.approx.ftz.f64 	%fd124, %fd123;
	neg.f64 	%fd125, %fd123;
	fma.rn.f64 	%fd126, %fd125, %fd124, 0d3FF0000000000000;
	fma.rn.f64 	%fd127, %fd126, %fd126, %fd126;
	fma.rn.f64 	%fd128, %fd127, %fd124, %fd124;
	mul.f64 	%fd129, %fd122, %fd128;
	fma.rn.f64 	%fd130, %fd122, %fd128, %fd129;
	mul.f64 	%fd131, %fd130, %fd130;
	fma.rn.f64 	%fd132, %fd131, 0d3EB1380B3AE80F1E, 0d3ED0EE258B7A8B04;
	fma.rn.f64 	%fd133, %fd132, %fd131, 0d3EF3B2669F02676F;
	fma.rn.f64 	%fd134, %fd133, %fd131, 0d3F1745CBA9AB0956;
	fma.rn.f64 	%fd135, %fd134, %fd131, 0d3F3C71C72D1B5154;
	fma.rn.f64 	%fd136, %fd135, %fd131, 0d3F624924923BE72D;
	fma.rn.f64 	%fd137, %fd136, %fd131, 0d3F8999999999A3C4;
	fma.rn.f64 	%fd138, %fd137, %fd131, 0d3FB5555555555554;
	sub.f64 	%fd139, %fd122, %fd130;
	add.f64 	%fd140, %fd139, %fd139;
	neg.f64 	%fd141, %fd130;
	fma.rn.f64 	%fd142, %fd141, %fd122, %fd140;
	mul.f64 	%fd143, %fd128, %fd142;
	mul.f64 	%fd144, %fd131, %fd138;
	fma.rn.f64 	%fd145, %fd144, %fd130, %fd143;
	xor.b32  	%r90, %r111, -2147483648;
	mov.b32 	%r91, 1127219200;
	mov.b64 	%fd146, {%r90, %r91};
	mov.b32 	%r92, -2147483648;
	mov.b64 	%fd147, {%r92, %r91};
	sub.f64 	%fd148, %fd146, %fd147;
	fma.rn.f64 	%fd149, %fd148, 0d3FE62E42FEFA39EF, %fd130;
	fma.rn.f64 	%fd150, %fd148, 0dBFE62E42FEFA39EF, %fd149;
	sub.f64 	%fd151, %fd150, %fd130;
	sub.f64 	%fd152, %fd145, %fd151;
	fma.rn.f64 	%fd153, %fd148, 0d3C7ABC9E3B39803F, %fd152;
	add.f64 	%fd185, %fd149, %fd153;
	bra.uni 	$L__BB0_27;
$L__BB0_26:
	fma.rn.f64 	%fd121, %fd183, 0d7FF0000000000000, 0d7FF0000000000000;
	{
	.reg .b32 %temp; 
	mov.b64 	{%temp, %r82}, %fd183;
	}
	and.b32  	%r83, %r82, 2147483647;
	setp.eq.s32 	%p17, %r83, 0;
	selp.f64 	%fd185, 0dFFF0000000000000, %fd121, %p17;
$L__BB0_27:
	div.rn.f64 	%fd154, %fd185, %fd182;
	add.s32 	%r93, %r99, 1;
	cvt.rn.f64.u32 	%fd155, %r93;
	sub.f64 	%fd186, %fd155, %fd154;
$L__BB0_28:
	cvt.rn.f64.s32 	%fd156, %r40;
	div.rn.f64 	%fd157, %fd186, %fd156;
	mov.f64 	%fd158, 0d3FF0000000000000;
	sub.f64 	%fd159, %fd158, %fd157;
	mul.f64 	%fd160, %fd159, 0d4022000000000000;
	mul.f64 	%fd161, %fd157, %fd160;
	mul.f64 	%fd162, %fd157, %fd161;
	mul.f64 	%fd163, %fd157, %fd162;
	mul.f64 	%fd164, %fd163, 0d406FE00000000000;
	cvt.rzi.u32.f64 	%r94, %fd164;
	mul.f64 	%fd165, %fd159, 0d402E000000000000;
	mul.f64 	%fd166, %fd159, %fd165;
	mul.f64 	%fd167, %fd157, %fd166;
	mul.f64 	%fd168, %fd157, %fd167;
	mul.f64 	%fd169, %fd168, 0d406FE00000000000;
	cvt.rzi.u32.f64 	%r95, %fd169;
	mul.f64 	%fd170, %fd159, 0d4021000000000000;
	mul.f64 	%fd171, %fd159, %fd170;
	mul.f64 	%fd172, %fd159, %fd171;
	mul.f64 	%fd173, %fd157, %fd172;
	mul.f64 	%fd174, %fd173, 0d406FE00000000000;
	cvt.rzi.u32.f64 	%r96, %fd174;
	mad.lo.s32 	%r97, %r41, %r49, %r4;
	mul.lo.s32 	%r98, %r97, 3;
	cvt.s64.s32 	%rd2, %r98;
	cvta.to.global.u64 	%rd3, %rd1;
	add.s64 	%rd4, %rd3, %rd2;
	st.global.u8 	[%rd4], %r94;
	st.global.u8 	[%rd4+1], %r95;
	st.global.u8 	[%rd4+2], %r96;
$L__BB0_29:
	ret;

}


// ===== COMPILED SASS (sm_100) =====

	.target	sm_100

	.elftype	@"ET_EXEC"


//--------------------- .note.nv.tkinfo           --------------------------
	.section	.note.nv.tkinfo,"",@"SHT_NOTE"
	.sectionflags	@"SHF_NOTE_NV_TKINFO"
	.tkinfo
        /*0018*/ 	.word	0x00000002
        /*0030*/ 	.string	""
        /*0030*/ 	.string	"ptxas"
        /*0030*/ 	.string	"Cuda compilation tools, release 13.0, V13.0.88"
        /*0030*/ 	.string	"Build cuda_13.0.r13.0/compiler.36424714_0"
        /*0030*/ 	.string	"-arch sm_100 -m 64 "



//--------------------- .note.nv.cuinfo           --------------------------
	.section	.note.nv.cuinfo,"",@"SHT_NOTE"
	.sectionflags	@"SHF_NOTE_NV_CUINFO"
        /*0018*/ 	.short	0x0002
        /*001a*/ 	.short	0x0064
        /*001c*/ 	.short	0x0082
	.zero		2


//--------------------- .nv.info                  --------------------------
	.section	.nv.info,"",@"SHT_CUDA_INFO"
	.align	4


	//----- nvinfo : EIATTR_REGCOUNT
	.align		4
        /*0000*/ 	.byte	0x04, 0x2f
        /*0002*/ 	.short	(.L_1 - .L_0)
	.align		4
.L_0:
        /*0004*/ 	.word	index@(_Z16mandelbrotKernelPh16MandelbrotParams)
        /*0008*/ 	.word	0x0000001c


	//----- nvinfo : EIATTR_FRAME_SIZE
	.align		4
.L_1:
        /*000c*/ 	.byte	0x04, 0x11
        /*000e*/ 	.short	(.L_3 - .L_2)
	.align		4
.L_2:
        /*0010*/ 	.word	index@($__internal_0_$__cuda_sm20_div_rn_f64_full)
        /*0014*/ 	.word	0x00000000


	//----- nvinfo : EIATTR_FRAME_SIZE
	.align		4
.L_3:
        /*0018*/ 	.byte	0x04, 0x11
        /*001a*/ 	.short	(.L_5 - .L_4)
	.align		4
.L_4:
        /*001c*/ 	.word	index@(_Z16mandelbrotKernelPh16MandelbrotParams)
        /*0020*/ 	.word	0x00000000


	//----- nvinfo : EIATTR_MIN_STACK_SIZE
	.align		4
.L_5:
        /*0024*/ 	.byte	0x04, 0x12
        /*0026*/ 	.short	(.L_7 - .L_6)
	.align		4
.L_6:
        /*0028*/ 	.word	index@(_Z16mandelbrotKernelPh16MandelbrotParams)
        /*002c*/ 	.word	0x00000000
.L_7:


//--------------------- .nv.compat                --------------------------
	.section	.nv.compat,"",@"SHT_CUDA_COMPAT_INFO"
	.align	4
        /*0000*/ 	.byte	0x02, 0x09, 0x00, 0x00, 0x02, 0x02, 0x01, 0x00, 0x02, 0x05, 0x05, 0x00, 0x03, 0x07, 0x01, 0x01
        /*0010*/ 	.byte	0x02, 0x03, 0x00, 0x00, 0x02, 0x06, 0x01, 0x00, 0x04, 0x0b, 0x08, 0x00, 0x01, 0x00, 0x00, 0x00
        /*0020*/ 	.byte	0x00, 0x00, 0x00, 0x00


//--------------------- .nv.info._Z16mandelbrotKernelPh16MandelbrotParams --------------------------
	.section	.nv.info._Z16mandelbrotKernelPh16MandelbrotParams,"",@"SHT_CUDA_INFO"
	.sectionflags	@""
	.align	4


	//----- nvinfo : EIATTR_CUDA_API_VERSION
	.align		4
        /*0000*/ 	.byte	0x04, 0x37
        /*0002*/ 	.short	(.L_9 - .L_8)
.L_8:
        /*0004*/ 	.word	0x00000082


	//----- nvinfo : EIATTR_KPARAM_INFO
	.align		4
.L_9:
        /*0008*/ 	.byte	0x04, 0x17
        /*000a*/ 	.short	(.L_11 - .L_10)
.L_10:
        /*000c*/ 	.word	0x00000000
        /*0010*/ 	.short	0x0001
        /*0012*/ 	.short	0x0008
        /*0014*/ 	.byte	0x00, 0xf0, 0xc1, 0x00


	//----- nvinfo : EIATTR_KPARAM_INFO
	.align		4
.L_11:
        /*0018*/ 	.byte	0x04, 0x17
        /*001a*/ 	.short	(.L_13 - .L_12)
.L_12:
        /*001c*/ 	.word	0x00000000
        /*0020*/ 	.short	0x0000
        /*0022*/ 	.short	0x0000
        /*0024*/ 	.byte	0x00, 0xf5, 0x21, 0x00


	//----- nvinfo : EIATTR_SPARSE_MMA_MASK
	.align		4
.L_13:
        /*0028*/ 	.byte	0x03, 0x50
        /*002a*/ 	.short	0x0000


	//----- nvinfo : EIATTR_MAXREG_COUNT
	.align		4
        /*002c*/ 	.byte	0x03, 0x1b
        /*002e*/ 	.short	0x00ff


	//----- nvinfo : EIATTR_MERCURY_ISA_VERSION
	.align		4
        /*0030*/ 	.byte	0x03, 0x5f
        /*0032*/ 	.short	0x0101


	//----- nvinfo : EIATTR_VRC_CTA_INIT_COUNT
	.align		4
        /*0034*/ 	.byte	0x02, 0x4a
	.zero		1
	.zero		1


	//----- nvinfo : EIATTR_EXIT_INSTR_OFFSETS
	.align		4
        /*0038*/ 	.byte	0x04, 0x1c
        /*003a*/ 	.short	(.L_15 - .L_14)


	//   ....[0]....
.L_14:
        /*003c*/ 	.word	0x000000c0


	//   ....[1]....
        /*0040*/ 	.word	0x00001a40


	//----- nvinfo : EIATTR_CRS_STACK_SIZE
	.align		4
.L_15:
        /*0044*/ 	.byte	0x04, 0x1e
        /*0046*/ 	.short	(.L_17 - .L_16)
.L_16:
        /*0048*/ 	.word	0x00000000


	//----- nvinfo : EIATTR_CBANK_PARAM_SIZE
	.align		4
.L_17:
        /*004c*/ 	.byte	0x03, 0x19
        /*004e*/ 	.short	0x0038


	//----- nvinfo : EIATTR_PARAM_CBANK
	.align		4
        /*0050*/ 	.byte	0x04, 0x0a
        /*0052*/ 	.short	(.L_19 - .L_18)
	.align		4
.L_18:
        /*0054*/ 	.word	index@(.nv.constant0._Z16mandelbrotKernelPh16MandelbrotParams)
        /*0058*/ 	.short	0x0380
        /*005a*/ 	.short	0x0038


	//----- nvinfo : EIATTR_SW_WAR
	.align		4
.L_19:
        /*005c*/ 	.byte	0x04, 0x36
        /*005e*/ 	.short	(.L_21 - .L_20)
.L_20:
        /*0060*/ 	.word	0x00000008
.L_21:


//--------------------- .nv.callgraph             --------------------------
	.section	.nv.callgraph,"",@"SHT_CUDA_CALLGRAPH"
	.align	4
	.sectionentsize	8
	.align		4
        /*0000*/ 	.word	0x00000000
	.align		4
        /*0004*/ 	.word	0xffffffff
	.align		4
        /*0008*/ 	.word	0x00000000
	.align		4
        /*000c*/ 	.word	0xfffffffe
	.align		4
        /*0010*/ 	.word	0x00000000
	.align		4
        /*0014*/ 	.word	0xfffffffd
	.align		4
        /*0018*/ 	.word	0x00000000
	.align		4
        /*001c*/ 	.word	0xfffffffc


//--------------------- .text._Z16mandelbrotKernelPh16MandelbrotParams --------------------------
	.section	.text._Z16mandelbrotKernelPh16MandelbrotParams,"ax",@progbits
	.align	128
        .global         _Z16mandelbrotKernelPh16MandelbrotParams
        .type           _Z16mandelbrotKernelPh16MandelbrotParams,@function
        .size           _Z16mandelbrotKernelPh16MandelbrotParams,(.L_x_26 - _Z16mandelbrotKernelPh16MandelbrotParams)
        .other          _Z16mandelbrotKernelPh16MandelbrotParams,@"STO_CUDA_ENTRY STV_DEFAULT"
_Z16mandelbrotKernelPh16MandelbrotParams:
.text._Z16mandelbrotKernelPh16MandelbrotParams:
[----:B------:R-:W-:Y:S01]  /*0000*/  LDC R1, c[0x0][0x37c] ;  /* 0x0000df00ff017b82 */ /* 0x000fe20000000800 */
[----:B------:R-:W0:Y:S07]  /*0010*/  S2R R5, SR_TID.Y ;  /* 0x0000000000057919 */ /* 0x000e2e0000002200 */
[----:B------:R-:W1:Y:S01]  /*0020*/  LDC R3, c[0x0][0x360] ;  /* 0x0000d800ff037b82 */ /* 0x000e620000000800 */
[----:B------:R-:W2:Y:S01]  /*0030*/  LDCU.64 UR6, c[0x0][0x388] ;  /* 0x00007100ff0677ac */ /* 0x000ea20008000a00 */
[----:B------:R-:W1:Y:S06]  /*0040*/  S2R R0, SR_TID.X ;  /* 0x0000000000007919 */ /* 0x000e6c0000002100 */
[----:B------:R-:W0:Y:S08]  /*0050*/  S2UR UR5, SR_CTAID.Y ;  /* 0x00000000000579c3 */ /* 0x000e300000002600 */
[----:B------:R-:W0:Y:S08]  /*0060*/  LDC R2, c[0x0][0x364] ;  /* 0x0000d900ff027b82 */ /* 0x000e300000000800 */
[----:B------:R-:W1:Y:S01]  /*0070*/  S2UR UR4, SR_CTAID.X ;  /* 0x00000000000479c3 */ /* 0x000e620000002500 */
[----:B0-----:R-:W-:-:S05]  /*0080*/  IMAD R2, R2, UR5, R5 ;  /* 0x0000000502027c24 */ /* 0x001fca000f8e0205 */
[----:B--2---:R-:W-:Y:S01]  /*0090*/  ISETP.GE.AND P0, PT, R2, UR7, PT ;  /* 0x0000000702007c0c */ /* 0x004fe2000bf06270 */
[----:B-1----:R-:W-:-:S05]  /*00a0*/  IMAD R3, R3, UR4, R0 ;  /* 0x0000000403037c24 */ /* 0x002fca000f8e0200 */
[----:B------:R-:W-:-:S13]  /*00b0*/  ISETP.GE.OR P0, PT, R3, UR6, P0 ;  /* 0x0000000603007c0c */ /* 0x000fda0008706670 */
[----:B------:R-:W-:Y:S05]  /*00c0*/  @P0 EXIT ;  /* 0x000000000000094d */ /* 0x000fea0003800000 */
[----:B------:R-:W0:Y:S01]  /*00d0*/  I2F.F64 R4, UR6 ;  /* 0x0000000600047d12 */ /* 0x000e220008201c00 */
[----:B------:R-:W-:Y:S01]  /*00e0*/  IMAD.MOV.U32 R6, RZ, RZ, 0x1 ;  /* 0x00000001ff067424 */ /* 0x000fe200078e00ff */
[----:B------:R-:W-:Y:S06]  /*00f0*/  BSSY.RECONVERGENT B0, `(.L_x_0) ;  /* 0x0000015000007945 */ /* 0x000fec0003800200 */
[----:B------:R-:W1:Y:S08]  /*0100*/  I2F.F64 R12, R3 ;  /* 0x00000003000c7312 */ /* 0x000e700000201c00 */
[----:B0-----:R-:W0:Y:S01]  /*0110*/  MUFU.RCP64H R7, R5 ;  /* 0x0000000500077308 */ /* 0x001e220000001800 */
[----:B-1----:R-:W-:Y:S01]  /*0120*/  FSETP.GEU.AND P1, PT, |R13|, 6.5827683646048100446e-37, PT ;  /* 0x036000000d00780b */ /* 0x002fe20003f2e200 */
[----:B0-----:R-:W-:-:S08]  /*0130*/  DFMA R8, -R4, R6, 1 ;  /* 0x3ff000000408742b */ /* 0x001fd00000000106 */
[----:B------:R-:W-:-:S08]  /*0140*/  DFMA R8, R8, R8, R8 ;  /* 0x000000080808722b */ /* 0x000fd00000000008 */
[----:B------:R-:W-:-:S08]  /*0150*/  DFMA R8, R6, R8, R6 ;  /* 0x000000080608722b */ /* 0x000fd00000000006 */
[----:B------:R-:W-:-:S08]  /*0160*/  DFMA R6, -R4, R8, 1 ;  /* 0x3ff000000406742b */ /* 0x000fd00000000108 */
[----:B------:R-:W-:-:S08]  /*0170*/  DFMA R6, R8, R6, R8 ;  /* 0x000000060806722b */ /* 0x000fd00000000008 */
[----:B------:R-:W-:-:S08]  /*0180*/  DMUL R22, R12, R6 ;  /* 0x000000060c167228 */ /* 0x000fd00000000000 */
[----:B------:R-:W-:-:S08]  /*0190*/  DFMA R8, -R4, R22, R12 ;  /* 0x000000160408722b */ /* 0x000fd0000000010c */
[----:B------:R-:W-:-:S10]  /*01a0*/  DFMA R22, R6, R8, R22 ;  /* 0x000000080616722b */ /* 0x000fd40000000016 */
[----:B------:R-:W-:-:S05]  /*01b0*/  FFMA R0, RZ, R5, R23 ;  /* 0x00000005ff007223 */ /* 0x000fca0000000017 */
[----:B------:R-:W-:-:S13]  /*01c0*/  FSETP.GT.AND P0, PT, |R0|, 1.469367938527859385e-39, PT ;  /* 0x001000000000780b */ /* 0x000fda0003f04200 */
[----:B------:R-:W-:Y:S05]  /*01d0*/  @P0 BRA P1, `(.L_x_1) ;  /* 0x0000000000180947 */ /* 0x000fea0000800000 */
[----:B------:R-:W-:Y:S01]  /*01e0*/  IMAD.MOV.U32 R6, RZ, RZ, R4 ;  /* 0x000000ffff067224 */ /* 0x000fe200078e0004 */
[----:B------:R-:W-:Y:S01]  /*01f0*/  MOV R0, 0x220 ;  /* 0x0000022000007802 */ /* 0x000fe20000000f00 */
[----:B------:R-:W-:-:S07]  /*0200*/  IMAD.MOV.U32 R7, RZ, RZ, R5 ;  /* 0x000000ffff077224 */ /* 0x000fce00078e0005 */
[----:B------:R-:W-:Y:S05]  /*0210*/  CALL.REL.NOINC `($__internal_0_$__cuda_sm20_div_rn_f64_full) ;  /* 0x00000018000c7944 */ /* 0x000fea0003c00000 */
[----:B------:R-:W-:Y:S02]  /*0220*/  IMAD.MOV.U32 R22, RZ, RZ, R16 ;  /* 0x000000ffff167224 */ /* 0x000fe400078e0010 */
[----:B------:R-:W-:-:S07]  /*0230*/  IMAD.MOV.U32 R23, RZ, RZ, R17 ;  /* 0x000000ffff177224 */ /* 0x000fce00078e0011 */
.L_x_1:
[----:B------:R-:W-:Y:S05]  /*0240*/  BSYNC.RECONVERGENT B0 ;  /* 0x0000000000007941 */ /* 0x000fea0003800200 */
.L_x_0:
[----:B------:R-:W0:Y:S01]  /*0250*/  LDCU UR4, c[0x0][0x38c] ;  /* 0x00007180ff0477ac */ /* 0x000e220008000800 */
[----:B------:R-:W-:Y:S01]  /*0260*/  MOV R4, 0x1 ;  /* 0x0000000100047802 */ /* 0x000fe20000000f00 */
[----:B------:R-:W1:Y:S01]  /*0270*/  LDC.64 R14, c[0x0][0x398] ;  /* 0x0000e600ff0e7b82 */ /* 0x000e620000000a00 */
[----:B------:R-:W-:Y:S01]  /*0280*/  BSSY.RECONVERGENT B0, `(.L_x_2) ;  /* 0x0000019000007945 */ /* 0x000fe20003800200 */
[----:B0-----:R-:W0:Y:S01]  /*0290*/  I2F.F64.U32 R6, UR4 ;  /* 0x0000000400067d12 */ /* 0x001e220008201800 */
[----:B------:R-:W1:Y:S07]  /*02a0*/  LDCU.64 UR4, c[0x0][0x3a0] ;  /* 0x00007400ff0477ac */ /* 0x000e6e0008000a00 */
[----:B0-----:R-:W0:Y:S02]  /*02b0*/  MUFU.RCP64H R5, R7 ;  /* 0x0000000700057308 */ /* 0x001e240000001800 */
[----:B0-----:R-:W-:-:S08]  /*02c0*/  DFMA R8, -R6, R4, 1 ;  /* 0x3ff000000608742b */ /* 0x001fd00000000104 */
[----:B------:R-:W-:-:S08]  /*02d0*/  DFMA R8, R8, R8, R8 ;  /* 0x000000080808722b */ /* 0x000fd00000000008 */
[----:B------:R-:W-:Y:S02]  /*02e0*/  DFMA R4, R4, R8, R4 ;  /* 0x000000080404722b */ /* 0x000fe40000000004 */
[----:B------:R-:W0:Y:S06]  /*02f0*/  I2F.F64.U32 R8, R2 ;  /* 0x0000000200087312 */ /* 0x000e2c0000201800 */
[----:B------:R-:W-:-:S08]  /*0300*/  DFMA R10, -R6, R4, 1 ;  /* 0x3ff00000060a742b */ /* 0x000fd00000000104 */
[----:B------:R-:W-:Y:S01]  /*0310*/  DFMA R4, R4, R10, R4 ;  /* 0x0000000a0404722b */ /* 0x000fe20000000004 */
[----:B0-----:R-:W-:-:S07]  /*0320*/  FSETP.GEU.AND P1, PT, |R9|, 6.5827683646048100446e-37, PT ;  /* 0x036000000900780b */ /* 0x001fce0003f2e200 */
[----:B------:R-:W-:-:S08]  /*0330*/  DMUL R10, R8, R4 ;  /* 0x00000004080a7228 */ /* 0x000fd00000000000 */
[----:B------:R-:W-:-:S08]  /*0340*/  DFMA R12, -R6, R10, R8 ;  /* 0x0000000a060c722b */ /* 0x000fd00000000108 */
[----:B------:R-:W-:Y:S02]  /*0350*/  DFMA R4, R4, R12, R10 ;  /* 0x0000000c0404722b */ /* 0x000fe4000000000a */
[----:B-1----:R-:W-:-:S08]  /*0360*/  DADD R10, -R14, UR4 ;  /* 0x000000040e0a7e29 */ /* 0x002fd00008000100 */
[----:B------:R-:W-:Y:S01]  /*0370*/  FFMA R0, RZ, R7, R5 ;  /* 0x00000007ff007223 */ /* 0x000fe20000000005 */
[----:B------:R-:W-:-:S04]  /*0380*/  DFMA R22, R10, R22, R14 ;  /* 0x000000160a16722b */ /* 0x000fc8000000000e */
        /* <DEDUP_REMOVED lines=8> */
.L_x_3:
[----:B------:R-:W-:Y:S05]  /*0410*/  BSYNC.RECONVERGENT B0 ;  /* 0x0000000000007941 */ /* 0x000fea0003800200 */
.L_x_2:
[----:B------:R-:W0:Y:S01]  /*0420*/  LDC.64 R8, c[0x0][0x3a8] ;  /* 0x0000ea00ff087b82 */ /* 0x000e220000000a00 */
[----:B------:R-:W1:Y:S01]  /*0430*/  LDCU UR6, c[0x0][0x390] ;  /* 0x00007200ff0677ac */ /* 0x000e620008000800 */
[----:B------:R-:W0:Y:S01]  /*0440*/  LDCU.64 UR4, c[0x0][0x3b0] ;  /* 0x00007600ff0477ac */ /* 0x000e220008000a00 */
[----:B-1----:R-:W-:Y:S01]  /*0450*/  UISETP.GE.AND UP0, UPT, UR6, 0x1, UPT ;  /* 0x000000010600788c */ /* 0x002fe2000bf06270 */
[----:B0-----:R-:W-:-:S08]  /*0460*/  DADD R6, -R8, UR4 ;  /* 0x0000000408067e29 */ /* 0x001fd00008000100 */
[----:B------:R-:W-:Y:S01]  /*0470*/  DFMA R12, R6, R4, R8 ;  /* 0x00000004060c722b */ /* 0x000fe20000000008 */
[----:B------:R-:W-:Y:S01]  /*0480*/  CS2R R6, SRZ ;  /* 0x0000000000067805 */ /* 0x000fe2000001ff00 */
[----:B------:R-:W-:Y:S09]  /*0490*/  BRA.U !UP0, `(.L_x_4) ;  /* 0x00000011088c7547 */ /* 0x000ff2000b800000 */
[----:B------:R-:W0:Y:S01]  /*04a0*/  LDC R5, c[0x0][0x390] ;  /* 0x0000e400ff057b82 */ /* 0x000e220000000800 */
[----:B------:R-:W-:Y:S01]  /*04b0*/  BSSY.RECONVERGENT B0, `(.L_x_4) ;  /* 0x0000121000007945 */ /* 0x000fe20003800200 */
[----:B------:R-:W-:Y:S01]  /*04c0*/  IMAD.MOV.U32 R4, RZ, RZ, RZ ;  /* 0x000000ffff047224 */ /* 0x000fe200078e00ff */
[----:B------:R-:W-:Y:S01]  /*04d0*/  MOV R8, R12 ;  /* 0x0000000c00087202 */ /* 0x000fe20000000f00 */
[----:B------:R-:W-:Y:S02]  /*04e0*/  IMAD.MOV.U32 R9, RZ, RZ, R13 ;  /* 0x000000ffff097224 */ /* 0x000fe400078e000d */
[----:B------:R-:W-:Y:S02]  /*04f0*/  IMAD.MOV.U32 R10, RZ, RZ, R22 ;  /* 0x000000ffff0a7224 */ /* 0x000fe400078e0016 */
[----:B------:R-:W-:-:S07]  /*0500*/  IMAD.MOV.U32 R11, RZ, RZ, R23 ;  /* 0x000000ffff0b7224 */ /* 0x000fce00078e0017 */
.L_x_6:
[----:B------:R-:W-:Y:S02]  /*0510*/  DMUL R14, R10, R10 ;  /* 0x0000000a0a0e7228 */ /* 0x000fe40000000000 */
[----:B------:R-:W-:-:S08]  /*0520*/  DMUL R16, R8, R8 ;  /* 0x0000000808107228 */ /* 0x000fd00000000000 */
[----:B------:R-:W-:-:S08]  /*0530*/  DADD R6, R14, R16 ;  /* 0x000000000e067229 */ /* 0x000fd00000000010 */
[----:B------:R-:W-:-:S14]  /*0540*/  DSETP.GT.AND P0, PT, R6, 4, PT ;  /* 0x401000000600742a */ /* 0x000fdc0003f04000 */
[----:B------:R-:W-:Y:S05]  /*0550*/  @P0 BRA `(.L_x_5) ;  /* 0x0000000000240947 */ /* 0x000fea0003800000 */
[----:B------:R-:W-:Y:S01]  /*0560*/  VIADD R4, R4, 0x1 ;  /* 0x0000000104047836 */ /* 0x000fe20000000000 */
[----:B------:R-:W-:Y:S02]  /*0570*/  DADD R6, R10, R10 ;  /* 0x000000000a067229 */ /* 0x000fe4000000000a */
[----:B------:R-:W-:Y:S02]  /*0580*/  DADD R10, R14, -R16 ;  /* 0x000000000e0a7229 */ /* 0x000fe40000000810 */
[----:B0-----:R-:W-:-:S04]  /*0590*/  ISETP.NE.AND P0, PT, R4, R5, PT ;  /* 0x000000050400720c */ /* 0x001fc80003f05270 */
[----:B------:R-:W-:Y:S02]  /*05a0*/  DFMA R8, R6, R8, R12 ;  /* 0x000000080608722b */ /* 0x000fe4000000000c */
[----:B------:R-:W-:-:S07]  /*05b0*/  DADD R10, R22, R10 ;  /* 0x00000000160a7229 */ /* 0x000fce000000000a */
[----:B------:R-:W-:Y:S05]  /*05c0*/  @P0 BRA `(.L_x_6) ;  /* 0xfffffffc00d00947 */ /* 0x000fea000383ffff */
[----:B------:R0:W1:Y:S01]  /*05d0*/  I2F.F64.U32 R6, R5 ;  /* 0x0000000500067312 */ /* 0x0000620000201800 */
[----:B------:R-:W-:Y:S05]  /*05e0*/  BRA `(.L_x_7) ;  /* 0x0000001000347947 */ /* 0x000fea0003800000 */
.L_x_5:
[----:B------:R-:W-:Y:S01]  /*05f0*/  ISETP.GT.AND P0, PT, R7, 0xfffff, PT ;  /* 0x000fffff0700780c */ /* 0x000fe20003f04270 */
[----:B0-----:R-:W-:Y:S01]  /*0600*/  IMAD.MOV.U32 R5, RZ, RZ, R7 ;  /* 0x000000ffff057224 */ /* 0x001fe200078e0007 */
[----:B------:R-:W-:Y:S01]  /*0610*/  MOV R8, R6 ;  /* 0x0000000600087202 */ /* 0x000fe20000000f00 */
[----:B------:R-:W-:Y:S10]  /*0620*/  BSSY.RECONVERGENT B1, `(.L_x_8) ;  /* 0x0000050000017945 */ /* 0x000ff40003800200 */
[----:B------:R-:W-:-:S10]  /*0630*/  @!P0 DMUL R6, R6, 1.80143985094819840000e+16 ;  /* 0x4350000006068828 */ /* 0x000fd40000000000 */
[----:B------:R-:W-:Y:S02]  /*0640*/  @!P0 IMAD.MOV.U32 R5, RZ, RZ, R7 ;  /* 0x000000ffff058224 */ /* 0x000fe400078e0007 */
[----:B------:R-:W-:Y:S02]  /*0650*/  @!P0 IMAD.MOV.U32 R8, RZ, RZ, R6 ;  /* 0x000000ffff088224 */ /* 0x000fe400078e0006 */
[----:B------:R-:W-:-:S05]  /*0660*/  VIADD R0, R5, 0xffffffff ;  /* 0xffffffff05007836 */ /* 0x000fca0000000000 */
[----:B------:R-:W-:Y:S01]  /*0670*/  ISETP.GT.U32.AND P1, PT, R0, 0x7feffffe, PT ;  /* 0x7feffffe0000780c */ /* 0x000fe20003f24070 */
[----:B------:R-:W-:Y:S02]  /*0680*/  IMAD.MOV.U32 R0, RZ, RZ, -0x3ff ;  /* 0xfffffc01ff007424 */ /* 0x000fe400078e00ff */
[----:B------:R-:W-:-:S10]  /*0690*/  @!P0 IMAD.MOV.U32 R0, RZ, RZ, -0x435 ;  /* 0xfffffbcbff008424 */ /* 0x000fd400078e00ff */
[----:B------:R-:W-:Y:S05]  /*06a0*/  @P1 BRA `(.L_x_9) ;  /* 0x0000000400041947 */ /* 0x000fea0003800000 */
[----:B------:R-:W-:Y:S01]  /*06b0*/  LOP3.LUT R6, R5, 0xfffff, RZ, 0xc0, !PT ;  /* 0x000fffff05067812 */ /* 0x000fe200078ec0ff */
[----:B------:R-:W-:Y:S01]  /*06c0*/  IMAD.MOV.U32 R16, RZ, RZ, -0x748574fc ;  /* 0x8b7a8b04ff107424 */ /* 0x000fe200078e00ff */
[----:B------:R-:W-:Y:S01]  /*06d0*/  UMOV UR4, 0x3ae80f1e ;  /* 0x3ae80f1e00047882 */ /* 0x000fe20000000000 */
[----:B------:R-:W-:Y:S01]  /*06e0*/  IMAD.MOV.U32 R17, RZ, RZ, 0x3ed0ee25 ;  /* 0x3ed0ee25ff117424 */ /* 0x000fe200078e00ff */
[----:B------:R-:W-:Y:S01]  /*06f0*/  LOP3.LUT R7, R6, 0x3ff00000, RZ, 0xfc, !PT ;  /* 0x3ff0000006077812 */ /* 0x000fe200078efcff */
[----:B------:R-:W-:Y:S01]  /*0700*/  UMOV UR5, 0x3eb1380b ;  /* 0x3eb1380b00057882 */ /* 0x000fe20000000000 */
[----:B------:R-:W-:Y:S01]  /*0710*/  MOV R6, R8 ;  /* 0x0000000800067202 */ /* 0x000fe20000000f00 */
[----:B------:R-:W-:Y:S01]  /*0720*/  IMAD.MOV.U32 R8, RZ, RZ, RZ ;  /* 0x000000ffff087224 */ /* 0x000fe200078e00ff */
[----:B------:R-:W-:Y:S01]  /*0730*/  ISETP.GE.U32.AND P0, PT, R7, 0x3ff6a09f, PT ;  /* 0x3ff6a09f0700780c */ /* 0x000fe20003f06070 */
[----:B------:R-:W-:Y:S01]  /*0740*/  IMAD.MOV.U32 R21, RZ, RZ, 0x43300000 ;  /* 0x43300000ff157424 */ /* 0x000fe200078e00ff */
[----:B------:R-:W-:Y:S01]  /*0750*/  LEA.HI R0, R5, R0, RZ, 0xc ;  /* 0x0000000005007211 */ /* 0x000fe200078f60ff */
[----:B------:R-:W-:Y:S01]  /*0760*/  UMOV UR6, 0x80000000 ;  /* 0x8000000000067882 */ /* 0x000fe20000000000 */
[----:B------:R-:W-:-:S09]  /*0770*/  UMOV UR7, 0x43300000 ;  /* 0x4330000000077882 */ /* 0x000fd20000000000 */
[----:B------:R-:W-:Y:S01]  /*0780*/  @P0 VIADD R9, R7, 0xfff00000 ;  /* 0xfff0000007090836 */ /* 0x000fe20000000000 */
[----:B------:R-:W-:-:S03]  /*0790*/  @P0 IADD3 R0, PT, PT, R0, 0x1, RZ ;  /* 0x0000000100000810 */ /* 0x000fc60007ffe0ff */
[----:B------:R-:W-:Y:S01]  /*07a0*/  @P0 IMAD.MOV.U32 R7, RZ, RZ, R9 ;  /* 0x000000ffff070224 */ /* 0x000fe200078e0009 */
[----:B------:R-:W-:-:S05]  /*07b0*/  LOP3.LUT R20, R0, 0x80000000, RZ, 0x3c, !PT ;  /* 0x8000000000147812 */ /* 0x000fca00078e3cff */
[C---:B------:R-:W-:Y:S02]  /*07c0*/  DADD R14, R6.reuse, 1 ;  /* 0x3ff00000060e7429 */ /* 0x040fe40000000000 */
[----:B------:R-:W-:-:S04]  /*07d0*/  DADD R6, R6, -1 ;  /* 0xbff0000006067429 */ /* 0x000fc80000000000 */
[----:B------:R-:W0:Y:S02]  /*07e0*/  MUFU.RCP64H R9, R15 ;  /* 0x0000000f00097308 */ /* 0x000e240000001800 */
[----:B0-----:R-:W-:-:S08]  /*07f0*/  DFMA R10, -R14, R8, 1 ;  /* 0x3ff000000e0a742b */ /* 0x001fd00000000108 */
[----:B------:R-:W-:-:S08]  /*0800*/  DFMA R10, R10, R10, R10 ;  /* 0x0000000a0a0a722b */ /* 0x000fd0000000000a */
[----:B------:R-:W-:-:S08]  /*0810*/  DFMA R8, R8, R10, R8 ;  /* 0x0000000a0808722b */ /* 0x000fd00000000008 */
[----:B------:R-:W-:-:S08]  /*0820*/  DMUL R10, R6, R8 ;  /* 0x00000008060a7228 */ /* 0x000fd00000000000 */
[----:B------:R-:W-:-:S08]  /*0830*/  DFMA R10, R6, R8, R10 ;  /* 0x00000008060a722b */ /* 0x000fd0000000000a */
[----:B------:R-:W-:Y:S02]  /*0840*/  DMUL R12, R10, R10 ;  /* 0x0000000a0a0c7228 */ /* 0x000fe40000000000 */
[----:B------:R-:W-:-:S06]  /*0850*/  DADD R18, R6, -R10 ;  /* 0x0000000006127229 */ /* 0x000fcc000000080a */
[----:B------:R-:W-:Y:S01]  /*0860*/  DFMA R14, R12, UR4, R16 ;  /* 0x000000040c0e7c2b */ /* 0x000fe20008000010 */
[----:B------:R-:W-:Y:S01]  /*0870*/  UMOV UR4, 0x9f02676f ;  /* 0x9f02676f00047882 */ /* 0x000fe20000000000 */
[----:B------:R-:W-:Y:S01]  /*0880*/  UMOV UR5, 0x3ef3b266 ;  /* 0x3ef3b26600057882 */ /* 0x000fe20000000000 */
[----:B------:R-:W-:-:S05]  /*0890*/  DADD R18, R18, R18 ;  /* 0x0000000012127229 */ /* 0x000fca0000000012 */
[----:B------:R-:W-:Y:S01]  /*08a0*/  DFMA R14, R12, R14, UR4 ;  /* 0x000000040c0e7e2b */ /* 0x000fe2000800000e */
[----:B------:R-:W-:Y:S01]  /*08b0*/  UMOV UR4, 0xa9ab0956 ;  /* 0xa9ab095600047882 */ /* 0x000fe20000000000 */
[----:B------:R-:W-:Y:S01]  /*08c0*/  UMOV UR5, 0x3f1745cb ;  /* 0x3f1745cb00057882 */ /* 0x000fe20000000000 */
[----:B------:R-:W-:-:S05]  /*08d0*/  DFMA R18, R6, -R10, R18 ;  /* 0x8000000a0612722b */ /* 0x000fca0000000012 */
[----:B------:R-:W-:Y:S01]  /*08e0*/  DFMA R14, R12, R14, UR4 ;  /* 0x000000040c0e7e2b */ /* 0x000fe2000800000e */
[----:B------:R-:W-:Y:S01]  /*08f0*/  UMOV UR4, 0x2d1b5154 ;  /* 0x2d1b515400047882 */ /* 0x000fe20000000000 */
[----:B------:R-:W-:Y:S01]  /*0900*/  UMOV UR5, 0x3f3c71c7 ;  /* 0x3f3c71c700057882 */ /* 0x000fe20000000000 */
[----:B------:R-:W-:-:S05]  /*0910*/  DMUL R18, R8, R18 ;  /* 0x0000001208127228 */ /* 0x000fca0000000000 */
[----:B------:R-:W-:Y:S01]  /*0920*/  DFMA R14, R12, R14, UR4 ;  /* 0x000000040c0e7e2b */ /* 0x000fe2000800000e */
[----:B------:R-:W-:Y:S01]  /*0930*/  UMOV UR4, 0x923be72d ;  /* 0x923be72d00047882 */ /* 0x000fe20000000000 */
[----:B------:R-:W-:-:S06]  /*0940*/  UMOV UR5, 0x3f624924 ;  /* 0x3f62492400057882 */ /* 0x000fcc0000000000 */
[----:B------:R-:W-:Y:S01]  /*0950*/  DFMA R16, R12, R14, UR4 ;  /* 0x000000040c107e2b */ /* 0x000fe2000800000e */
[----:B------:R-:W-:Y:S01]  /*0960*/  UMOV UR4, 0x9999a3c4 ;  /* 0x9999a3c400047882 */ /* 0x000fe20000000000 */
[----:B------:R-:W-:Y:S01]  /*0970*/  UMOV UR5, 0x3f899999 ;  /* 0x3f89999900057882 */ /* 0x000fe20000000000 */
[----:B------:R-:W-:Y:S01]  /*0980*/  DADD R14, R20, -UR6 ;  /* 0x80000006140e7e29 */ /* 0x000fe20008000000 */
[----:B------:R-:W-:Y:S01]  /*0990*/  UMOV UR6, 0xfefa39ef ;  /* 0xfefa39ef00067882 */ /* 0x000fe20000000000 */
[----:B------:R-:W-:-:S03]  /*09a0*/  UMOV UR7, 0x3fe62e42 ;  /* 0x3fe62e4200077882 */ /* 0x000fc60000000000 */
[----:B------:R-:W-:Y:S01]  /*09b0*/  DFMA R16, R12, R16, UR4 ;  /* 0x000000040c107e2b */ /* 0x000fe20008000010 */
[----:B------:R-:W-:Y:S01]  /*09c0*/  UMOV UR4, 0x55555554 ;  /* 0x5555555400047882 */ /* 0x000fe20000000000 */
[----:B------:R-:W-:Y:S01]  /*09d0*/  UMOV UR5, 0x3fb55555 ;  /* 0x3fb5555500057882 */ /* 0x000fe20000000000 */
[----:B------:R-:W-:-:S05]  /*09e0*/  DFMA R6, R14, UR6, R10 ;  /* 0x000000060e067c2b */ /* 0x000fca000800000a */
[----:B------:R-:W-:Y:S01]  /*09f0*/  DFMA R16, R12, R16, UR4 ;  /* 0x000000040c107e2b */ /* 0x000fe20008000010 */
[----:B------:R-:W-:Y:S01]  /*0a00*/  UMOV UR4, 0xfefa39ef ;  /* 0xfefa39ef00047882 */ /* 0x000fe20000000000 */
[----:B------:R-:W-:Y:S02]  /*0a10*/  UMOV UR5, 0x3fe62e42 ;  /* 0x3fe62e4200057882 */ /* 0x000fe40000000000 */
[----:B------:R-:W-:Y:S01]  /*0a20*/  DFMA R20, R14, -UR4, R6 ;  /* 0x800000040e147c2b */ /* 0x000fe20008000006 */
[----:B------:R-:W-:Y:S01]  /*0a30*/  UMOV UR4, 0x3b39803f ;  /* 0x3b39803f00047882 */ /* 0x000fe20000000000 */
[----:B------:R-:W-:Y:S02]  /*0a40*/  UMOV UR5, 0x3c7abc9e ;  /* 0x3c7abc9e00057882 */ /* 0x000fe40000000000 */
[----:B------:R-:W-:-:S04]  /*0a50*/  DMUL R16, R12, R16 ;  /* 0x000000100c107228 */ /* 0x000fc80000000000 */
[----:B------:R-:W-:-:S04]  /*0a60*/  DADD R20, -R10, R20 ;  /* 0x000000000a147229 */ /* 0x000fc80000000114 */
[----:B------:R-:W-:-:S08]  /*0a70*/  DFMA R16, R10, R16, R18 ;  /* 0x000000100a10722b */ /* 0x000fd00000000012 */
[----:B------:R-:W-:-:S08]  /*0a80*/  DADD R16, R16, -R20 ;  /* 0x0000000010107229 */ /* 0x000fd00000000814 */
[----:B------:R-:W-:-:S08]  /*0a90*/  DFMA R16, R14, UR4, R16 ;  /* 0x000000040e107c2b */ /* 0x000fd00008000010 */
[----:B------:R-:W-:Y:S01]  /*0aa0*/  DADD R6, R6, R16 ;  /* 0x0000000006067229 */ /* 0x000fe20000000010 */
[----:B------:R-:W-:Y:S10]  /*0ab0*/  BRA `(.L_x_10) ;  /* 0x0000000000187947 */ /* 0x000ff40003800000 */
.L_x_9:
[----:B------:R-:W-:Y:S01]  /*0ac0*/  IMAD.MOV.U32 R8, RZ, RZ, 0x0 ;  /* 0x00000000ff087424 */ /* 0x000fe200078e00ff */
[----:B------:R-:W-:Y:S01]  /*0ad0*/  LOP3.LUT P0, RZ, R7, 0x7fffffff, RZ, 0xc0, !PT ;  /* 0x7fffffff07ff7812 */ /* 0x000fe2000780c0ff */
[----:B------:R-:W-:-:S06]  /*0ae0*/  IMAD.MOV.U32 R9, RZ, RZ, 0x7ff00000 ;  /* 0x7ff00000ff097424 */ /* 0x000fcc00078e00ff */
[----:B------:R-:W-:-:S10]  /*0af0*/  DFMA R8, R6, R8, +INF ;  /* 0x7ff000000608742b */ /* 0x000fd40000000008 */
[----:B------:R-:W-:Y:S02]  /*0b00*/  FSEL R6, R8, RZ, P0 ;  /* 0x000000ff08067208 */ /* 0x000fe40000000000 */
[----:B------:R-:W-:-:S07]  /*0b10*/  FSEL R7, R9, -QNAN , P0 ;  /* 0xfff0000009077808 */ /* 0x000fce0000000000 */
.L_x_10:
[----:B------:R-:W-:Y:S05]  /*0b20*/  BSYNC.RECONVERGENT B1 ;  /* 0x0000000000017941 */ /* 0x000fea0003800200 */
.L_x_8:
[----:B------:R-:W0:Y:S01]  /*0b30*/  MUFU.RCP64H R9, 2 ;  /* 0x4000000000097908 */ /* 0x000e220000001800 */
[----:B------:R-:W-:Y:S01]  /*0b40*/  IMAD.MOV.U32 R10, RZ, RZ, 0x0 ;  /* 0x00000000ff0a7424 */ /* 0x000fe200078e00ff */
[----:B------:R-:W-:Y:S01]  /*0b50*/  MOV R8, RZ ;  /* 0x000000ff00087202 */ /* 0x000fe20000000f00 */
[----:B------:R-:W-:Y:S01]  /*0b60*/  IMAD.MOV.U32 R11, RZ, RZ, 0x40000000 ;  /* 0x40000000ff0b7424 */ /* 0x000fe200078e00ff */
[----:B------:R-:W-:Y:S01]  /*0b70*/  UMOV UR4, 0x3ae80f1e ;  /* 0x3ae80f1e00047882 */ /* 0x000fe20000000000 */
[----:B------:R-:W-:Y:S01]  /*0b80*/  IMAD.MOV.U32 R14, RZ, RZ, -0x748574fc ;  /* 0x8b7a8b04ff0e7424 */ /* 0x000fe200078e00ff */
[----:B------:R-:W-:Y:S01]  /*0b90*/  UMOV UR5, 0x3eb1380b ;  /* 0x3eb1380b00057882 */ /* 0x000fe20000000000 */
[----:B------:R-:W-:Y:S01]  /*0ba0*/  IMAD.MOV.U32 R15, RZ, RZ, 0x3ed0ee25 ;  /* 0x3ed0ee25ff0f7424 */ /* 0x000fe200078e00ff */
[----:B------:R-:W-:Y:S01]  /*0bb0*/  UMOV UR6, 0x55555554 ;  /* 0x5555555400067882 */ /* 0x000fe20000000000 */
[----:B------:R-:W-:Y:S01]  /*0bc0*/  IMAD.MOV.U32 R22, RZ, RZ, -0x105c611 ;  /* 0xfefa39efff167424 */ /* 0x000fe200078e00ff */
[----:B------:R-:W-:Y:S01]  /*0bd0*/  UMOV UR7, 0x3fb55555 ;  /* 0x3fb5555500077882 */ /* 0x000fe20000000000 */
[----:B------:R-:W-:Y:S01]  /*0be0*/  IMAD.MOV.U32 R23, RZ, RZ, 0x3fe62e42 ;  /* 0x3fe62e42ff177424 */ /* 0x000fe200078e00ff */
[----:B------:R-:W-:Y:S01]  /*0bf0*/  MOV R19, 0x3fe62e42 ;  /* 0x3fe62e4200137802 */ /* 0x000fe20000000f00 */
[----:B------:R-:W-:Y:S01]  /*0c00*/  IMAD.MOV.U32 R18, RZ, RZ, -0x105c611 ;  /* 0xfefa39efff127424 */ /* 0x000fe200078e00ff */
[----:B------:R-:W-:Y:S01]  /*0c10*/  BSSY.RECONVERGENT B1, `(.L_x_11) ;  /* 0x000003d000017945 */ /* 0x000fe20003800200 */
[----:B0-----:R-:W-:-:S08]  /*0c20*/  DFMA R10, R8, -R10, 1 ;  /* 0x3ff00000080a742b */ /* 0x001fd0000000080a */
[----:B------:R-:W-:-:S08]  /*0c30*/  DFMA R10, R10, R10, R10 ;  /* 0x0000000a0a0a722b */ /* 0x000fd0000000000a */
[----:B------:R-:W-:-:S08]  /*0c40*/  DFMA R8, R8, R10, R8 ;  /* 0x0000000a0808722b */ /* 0x000fd00000000008 */
[----:B------:R-:W-:-:S08]  /*0c50*/  DMUL R10, RZ, R8 ;  /* 0x00000008ff0a7228 */ /* 0x000fd00000000000 */
[----:B------:R-:W-:-:S08]  /*0c60*/  DFMA R10, RZ, R8, R10 ;  /* 0x00000008ff0a722b */ /* 0x000fd0000000000a */
[----:B------:R-:W-:Y:S02]  /*0c70*/  DMUL R12, R10, R10 ;  /* 0x0000000a0a0c7228 */ /* 0x000fe40000000000 */
[----:B------:R-:W-:-:S06]  /*0c80*/  DADD R16, RZ, -R10 ;  /* 0x00000000ff107229 */ /* 0x000fcc000000080a */
[----:B------:R-:W-:Y:S01]  /*0c90*/  DFMA R14, R12, UR4, R14 ;  /* 0x000000040c0e7c2b */ /* 0x000fe2000800000e */
[----:B------:R-:W-:Y:S01]  /*0ca0*/  UMOV UR4, 0x9f02676f ;  /* 0x9f02676f00047882 */ /* 0x000fe20000000000 */
[----:B------:R-:W-:Y:S01]  /*0cb0*/  UMOV UR5, 0x3ef3b266 ;  /* 0x3ef3b26600057882 */ /* 0x000fe20000000000 */
[----:B------:R-:W-:-:S05]  /*0cc0*/  DADD R16, R16, R16 ;  /* 0x0000000010107229 */ /* 0x000fca0000000010 */
[----:B------:R-:W-:Y:S01]  /*0cd0*/  DFMA R14, R12, R14, UR4 ;  /* 0x000000040c0e7e2b */ /* 0x000fe2000800000e */
[----:B------:R-:W-:Y:S01]  /*0ce0*/  UMOV UR4, 0xa9ab0956 ;  /* 0xa9ab095600047882 */ /* 0x000fe20000000000 */
[----:B------:R-:W-:Y:S01]  /*0cf0*/  UMOV UR5, 0x3f1745cb ;  /* 0x3f1745cb00057882 */ /* 0x000fe20000000000 */
[----:B------:R-:W-:-:S05]  /*0d00*/  DFMA R16, RZ, -R10, R16 ;  /* 0x8000000aff10722b */ /* 0x000fca0000000010 */
[----:B------:R-:W-:Y:S01]  /*0d10*/  DFMA R14, R12, R14, UR4 ;  /* 0x000000040c0e7e2b */ /* 0x000fe2000800000e */
[----:B------:R-:W-:Y:S01]  /*0d20*/  UMOV UR4, 0x2d1b5154 ;  /* 0x2d1b515400047882 */ /* 0x000fe20000000000 */
[----:B------:R-:W-:Y:S01]  /*0d30*/  UMOV UR5, 0x3f3c71c7 ;  /* 0x3f3c71c700057882 */ /* 0x000fe20000000000 */
[----:B------:R-:W-:Y:S01]  /*0d40*/  DMUL R16, R8, R16 ;  /* 0x0000001008107228 */ /* 0x000fe20000000000 */
[----:B------:R-:W-:Y:S02]  /*0d50*/  IMAD.MOV.U32 R8, RZ, RZ, 0x3b39803f ;  /* 0x3b39803fff087424 */ /* 0x000fe400078e00ff */
[----:B------:R-:W-:Y:S02]  /*0d60*/  IMAD.MOV.U32 R9, RZ, RZ, 0x3c7abc9e ;  /* 0x3c7abc9eff097424 */ /* 0x000fe400078e00ff */
[----:B------:R-:W-:Y:S01]  /*0d70*/  DFMA R14, R12, R14, UR4 ;  /* 0x000000040c0e7e2b */ /* 0x000fe2000800000e */
[----:B------:R-:W-:Y:S01]  /*0d80*/  UMOV UR4, 0x923be72d ;  /* 0x923be72d00047882 */ /* 0x000fe20000000000 */
[----:B------:R-:W-:-:S06]  /*0d90*/  UMOV UR5, 0x3f624924 ;  /* 0x3f62492400057882 */ /* 0x000fcc0000000000 */
[----:B------:R-:W-:Y:S01]  /*0da0*/  DFMA R14, R12, R14, UR4 ;  /* 0x000000040c0e7e2b */ /* 0x000fe2000800000e */
[----:B------:R-:W-:Y:S01]  /*0db0*/  UMOV UR4, 0x9999a3c4 ;  /* 0x9999a3c400047882 */ /* 0x000fe20000000000 */
[----:B------:R-:W-:-:S06]  /*0dc0*/  UMOV UR5, 0x3f899999 ;  /* 0x3f89999900057882 */ /* 0x000fcc0000000000 */
[----:B------:R-:W-:Y:S01]  /*0dd0*/  DFMA R14, R12, R14, UR4 ;  /* 0x000000040c0e7e2b */ /* 0x000fe2000800000e */
[----:B------:R-:W-:Y:S01]  /*0de0*/  UMOV UR4, 0x0 ;  /* 0x0000000000047882 */ /* 0x000fe20000000000 */
[----:B------:R-:W-:Y:S02]  /*0df0*/  UMOV UR5, 0x3ff00000 ;  /* 0x3ff0000000057882 */ /* 0x000fe40000000000 */
[----:B------:R-:W-:-:S04]  /*0e00*/  DFMA R22, R22, UR4, R10 ;  /* 0x0000000416167c2b */ /* 0x000fc8000800000a */
[----:B------:R-:W-:-:S04]  /*0e10*/  DFMA R14, R12, R14, UR6 ;  /* 0x000000060c0e7e2b */ /* 0x000fc8000800000e */
[----:B------:R-:W-:-:S04]  /*0e20*/  DFMA R18, -R18, 1, R22 ;  /* 0x3ff000001212782b */ /* 0x000fc80000000116 */
[----:B------:R-:W-:Y:S02]  /*0e30*/  DMUL R14, R12, R14 ;  /* 0x0000000e0c0e7228 */ /* 0x000fe40000000000 */
[----:B------:R-:W-:Y:S02]  /*0e40*/  DMUL R12, R6, 0.5 ;  /* 0x3fe00000060c7828 */ /* 0x000fe40000000000 */
[----:B------:R-:W-:-:S04]  /*0e50*/  DADD R18, -R10, R18 ;  /* 0x000000000a127229 */ /* 0x000fc80000000112 */
[----:B------:R-:W-:-:S04]  /*0e60*/  DFMA R14, R10, R14, R16 ;  /* 0x0000000e0a0e722b */ /* 0x000fc80000000010 */
[----:B------:R-:W-:-:S04]  /*0e70*/  FSETP.GEU.AND P1, PT, |R13|, 6.5827683646048100446e-37, PT ;  /* 0x036000000d00780b */ /* 0x000fc80003f2e200 */
[----:B------:R-:W-:-:S08]  /*0e80*/  DADD R14, R14, -R18 ;  /* 0x000000000e0e7229 */ /* 0x000fd00000000812 */
[----:B------:R-:W-:Y:S01]  /*0e90*/  DFMA R14, R8, UR4, R14 ;  /* 0x00000004080e7c2b */ /* 0x000fe2000800000e */
[----:B------:R-:W-:-:S07]  /*0ea0*/  IMAD.MOV.U32 R8, RZ, RZ, 0x1 ;  /* 0x00000001ff087424 */ /* 0x000fce00078e00ff */
[----:B------:R-:W-:-:S06]  /*0eb0*/  DADD R22, R22, R14 ;  /* 0x0000000016167229 */ /* 0x000fcc000000000e */
[----:B------:R-:W0:Y:S02]  /*0ec0*/  MUFU.RCP64H R9, R23 ;  /* 0x0000001700097308 */ /* 0x000e240000001800 */
        /* <DEDUP_REMOVED lines=15> */
[----:B------:R-:W-:Y:S01]  /*0fc0*/  MOV R6, R16 ;  /* 0x0000001000067202 */ /* 0x000fe20000000f00 */
[----:B------:R-:W-:-:S07]  /*0fd0*/  IMAD.MOV.U32 R7, RZ, RZ, R17 ;  /* 0x000000ffff077224 */ /* 0x000fce00078e0011 */
.L_x_12:
[----:B------:R-:W-:Y:S05]  /*0fe0*/  BSYNC.RECONVERGENT B1 ;  /* 0x0000000000017941 */ /* 0x000fea0003800200 */
.L_x_11:
[----:B------:R-:W-:Y:S01]  /*0ff0*/  ISETP.GT.AND P0, PT, R7, 0xfffff, PT ;  /* 0x000fffff0700780c */ /* 0x000fe20003f04270 */
[----:B------:R-:W-:Y:S01]  /*1000*/  IMAD.MOV.U32 R8, RZ, RZ, R6 ;  /* 0x000000ffff087224 */ /* 0x000fe200078e0006 */
[----:B------:R-:W-:Y:S01]  /*1010*/  BSSY.RECONVERGENT B1, `(.L_x_13) ;  /* 0x0000051000017945 */ /* 0x000fe20003800200 */
[----:B------:R-:W-:-:S10]  /*1020*/  IMAD.MOV.U32 R9, RZ, RZ, R7 ;  /* 0x000000ffff097224 */ /* 0x000fd400078e0007 */
[----:B------:R-:W-:-:S10]  /*1030*/  @!P0 DMUL R8, R8, 1.80143985094819840000e+16 ;  /* 0x4350000008088828 */ /* 0x000fd40000000000 */
[----:B------:R-:W-:Y:S02]  /*1040*/  @!P0 IMAD.MOV.U32 R7, RZ, RZ, R9 ;  /* 0x000000ffff078224 */ /* 0x000fe400078e0009 */
[----:B------:R-:W-:Y:S02]  /*1050*/  @!P0 IMAD.MOV.U32 R6, RZ, RZ, R8 ;  /* 0x000000ffff068224 */ /* 0x000fe400078e0008 */
[----:B------:R-:W-:-:S05]  /*1060*/  VIADD R0, R7, 0xffffffff ;  /* 0xffffffff07007836 */ /* 0x000fca0000000000 */
[----:B------:R-:W-:Y:S02]  /*1070*/  ISETP.GT.U32.AND P1, PT, R0, 0x7feffffe, PT ;  /* 0x7feffffe0000780c */ /* 0x000fe40003f24070 */
[----:B------:R-:W-:Y:S01]  /*1080*/  MOV R0, 0xfffffc01 ;  /* 0xfffffc0100007802 */ /* 0x000fe20000000f00 */
[----:B------:R-:W-:-:S10]  /*1090*/  @!P0 IMAD.MOV.U32 R0, RZ, RZ, -0x435 ;  /* 0xfffffbcbff008424 */ /* 0x000fd400078e00ff */
[----:B------:R-:W-:Y:S05]  /*10a0*/  @P1 BRA `(.L_x_14) ;  /* 0x0000000400041947 */ /* 0x000fea0003800000 */
[----:B------:R-:W-:Y:S01]  /*10b0*/  LOP3.LUT R5, R7, 0xfffff, RZ, 0xc0, !PT ;  /* 0x000fffff07057812 */ /* 0x000fe200078ec0ff */
[----:B------:R-:W-:Y:S01]  /*10c0*/  IMAD.MOV.U32 R8, RZ, RZ, R6 ;  /* 0x000000ffff087224 */ /* 0x000fe200078e0006 */
[----:B------:R-:W-:Y:S01]  /*10d0*/  MOV R10, RZ ;  /* 0x000000ff000a7202 */ /* 0x000fe20000000f00 */
[----:B------:R-:W-:Y:S01]  /*10e0*/  IMAD.MOV.U32 R18, RZ, RZ, -0x748574fc ;  /* 0x8b7a8b04ff127424 */ /* 0x000fe200078e00ff */
[----:B------:R-:W-:Y:S01]  /*10f0*/  LOP3.LUT R9, R5, 0x3ff00000, RZ, 0xfc, !PT ;  /* 0x3ff0000005097812 */ /* 0x000fe200078efcff */
[----:B------:R-:W-:Y:S01]  /*1100*/  IMAD.MOV.U32 R19, RZ, RZ, 0x3ed0ee25 ;  /* 0x3ed0ee25ff137424 */ /* 0x000fe200078e00ff */
[----:B------:R-:W-:Y:S01]  /*1110*/  UMOV UR4, 0x3ae80f1e ;  /* 0x3ae80f1e00047882 */ /* 0x000fe20000000000 */
[----:B------:R-:W-:Y:S01]  /*1120*/  UMOV UR5, 0x3eb1380b ;  /* 0x3eb1380b00057882 */ /* 0x000fe20000000000 */
[----:B------:R-:W-:Y:S01]  /*1130*/  ISETP.GE.U32.AND P0, PT, R9, 0x3ff6a09f, PT ;  /* 0x3ff6a09f0900780c */ /* 0x000fe20003f06070 */
[----:B------:R-:W-:Y:S01]  /*1140*/  IMAD.MOV.U32 R21, RZ, RZ, 0x43300000 ;  /* 0x43300000ff157424 */ /* 0x000fe200078e00ff */
[----:B------:R-:W-:Y:S01]  /*1150*/  LEA.HI R0, R7, R0, RZ, 0xc ;  /* 0x0000000007007211 */ /* 0x000fe200078f60ff */
[----:B------:R-:W-:Y:S01]  /*1160*/  UMOV UR6, 0x80000000 ;  /* 0x8000000000067882 */ /* 0x000fe20000000000 */
[----:B------:R-:W-:-:S09]  /*1170*/  UMOV UR7, 0x43300000 ;  /* 0x4330000000077882 */ /* 0x000fd20000000000 */
[----:B------:R-:W-:Y:S02]  /*1180*/  @P0 VIADD R5, R9, 0xfff00000 ;  /* 0xfff0000009050836 */ /* 0x000fe40000000000 */
[----:B------:R-:W-:Y:S02]  /*1190*/  @P0 VIADD R0, R0, 0x1 ;  /* 0x0000000100000836 */ /* 0x000fe40000000000 */
[----:B------:R-:W-:-:S03]  /*11a0*/  @P0 IMAD.MOV.U32 R9, RZ, RZ, R5 ;  /* 0x000000ffff090224 */ /* 0x000fc600078e0005 */
[----:B------:R-:W-:-:S03]  /*11b0*/  LOP3.LUT R20, R0, 0x80000000, RZ, 0x3c, !PT ;  /* 0x8000000000147812 */ /* 0x000fc600078e3cff */
        /* <DEDUP_REMOVED lines=13> */
[----:B------:R-:W-:Y:S02]  /*1290*/  DADD R18, R6, R6 ;  /* 0x0000000006127229 */ /* 0x000fe40000000006 */
[----:B------:R-:W-:Y:S01]  /*12a0*/  DADD R6, R20, -UR6 ;  /* 0x8000000614067e29 */ /* 0x000fe20008000000 */
[----:B------:R-:W-:Y:S01]  /*12b0*/  UMOV UR6, 0xfefa39ef ;  /* 0xfefa39ef00067882 */ /* 0x000fe20000000000 */
[----:B------:R-:W-:Y:S01]  /*12c0*/  UMOV UR7, 0x3fe62e42 ;  /* 0x3fe62e4200077882 */ /* 0x000fe20000000000 */
[----:B------:R-:W-:Y:S01]  /*12d0*/  DFMA R16, R14, R16, UR4 ;  /* 0x000000040e107e2b */ /* 0x000fe20008000010 */
[----:B------:R-:W-:Y:S01]  /*12e0*/  UMOV UR4, 0xa9ab0956 ;  /* 0xa9ab095600047882 */ /* 0x000fe20000000000 */
[----:B------:R-:W-:Y:S01]  /*12f0*/  UMOV UR5, 0x3f1745cb ;  /* 0x3f1745cb00057882 */ /* 0x000fe20000000000 */
[----:B------:R-:W-:-:S02]  /*1300*/  DFMA R18, R8, -R12, R18 ;  /* 0x8000000c0812722b */ /* 0x000fc40000000012 */
[----:B------:R-:W-:-:S03]  /*1310*/  DFMA R8, R6, UR6, R12 ;  /* 0x0000000606087c2b */ /* 0x000fc6000800000c */
        /* <DEDUP_REMOVED lines=26> */
.L_x_14:
[----:B------:R-:W-:Y:S01]  /*14c0*/  IMAD.MOV.U32 R6, RZ, RZ, 0x0 ;  /* 0x00000000ff067424 */ /* 0x000fe200078e00ff */
[----:B------:R-:W-:Y:S02]  /*14d0*/  MOV R7, 0x7ff00000 ;  /* 0x7ff0000000077802 */ /* 0x000fe40000000f00 */
[----:B------:R-:W-:-:S04]  /*14e0*/  LOP3.LUT P0, RZ, R9, 0x7fffffff, RZ, 0xc0, !PT ;  /* 0x7fffffff09ff7812 */ /* 0x000fc8000780c0ff */
[----:B------:R-:W-:-:S10]  /*14f0*/  DFMA R6, R8, R6, +INF ;  /* 0x7ff000000806742b */ /* 0x000fd40000000006 */
[----:B------:R-:W-:Y:S02]  /*1500*/  FSEL R12, R6, RZ, P0 ;  /* 0x000000ff060c7208 */ /* 0x000fe40000000000 */
[----:B------:R-:W-:-:S07]  /*1510*/  FSEL R13, R7, -QNAN , P0 ;  /* 0xfff00000070d7808 */ /* 0x000fce0000000000 */
.L_x_15:
[----:B------:R-:W-:Y:S05]  /*1520*/  BSYNC.RECONVERGENT B1 ;  /* 0x0000000000017941 */ /* 0x000fea0003800200 */
.L_x_13:
[----:B------:R-:W0:Y:S01]  /*1530*/  MUFU.RCP64H R7, R23 ;  /* 0x0000001700077308 */ /* 0x000e220000001800 */
[----:B------:R-:W-:Y:S01]  /*1540*/  IMAD.MOV.U32 R6, RZ, RZ, 0x1 ;  /* 0x00000001ff067424 */ /* 0x000fe200078e00ff */
[----:B------:R-:W-:Y:S01]  /*1550*/  FSETP.GEU.AND P1, PT, |R13|, 6.5827683646048100446e-37, PT ;  /* 0x036000000d00780b */ /* 0x000fe20003f2e200 */
[----:B------:R-:W-:Y:S04]  /*1560*/  BSSY.RECONVERGENT B1, `(.L_x_16) ;  /* 0x0000012000017945 */ /* 0x000fe80003800200 */
        /* <DEDUP_REMOVED lines=15> */
[----:B------:R-:W-:Y:S01]  /*1660*/  IMAD.MOV.U32 R6, RZ, RZ, R16 ;  /* 0x000000ffff067224 */ /* 0x000fe200078e0010 */
[----:B------:R-:W-:-:S07]  /*1670*/  MOV R7, R17 ;  /* 0x0000001100077202 */ /* 0x000fce0000000f00 */
.L_x_17:
[----:B------:R-:W-:Y:S05]  /*1680*/  BSYNC.RECONVERGENT B1 ;  /* 0x0000000000017941 */ /* 0x000fea0003800200 */
.L_x_16:
[----:B------:R-:W-:-:S06]  /*1690*/  VIADD R4, R4, 0x1 ;  /* 0x0000000104047836 */ /* 0x000fcc0000000000 */
[----:B------:R-:W0:Y:S02]  /*16a0*/  I2F.F64.U32 R4, R4 ;  /* 0x0000000400047312 */ /* 0x000e240000201800 */
[----:B0-----:R-:W-:-:S11]  /*16b0*/  DADD R6, R4, -R6 ;  /* 0x0000000004067229 */ /* 0x001fd60000000806 */
.L_x_7:
[----:B------:R-:W-:Y:S05]  /*16c0*/  BSYNC.RECONVERGENT B0 ;  /* 0x0000000000007941 */ /* 0x000fea0003800200 */
.L_x_4:
[----:B------:R-:W2:Y:S01]  /*16d0*/  LDCU UR4, c[0x0][0x390] ;  /* 0x00007200ff0477ac */ /* 0x000ea20008000800 */
[----:B------:R-:W-:Y:S01]  /*16e0*/  IMAD.MOV.U32 R4, RZ, RZ, 0x1 ;  /* 0x00000001ff047424 */ /* 0x000fe200078e00ff */
[----:B-1----:R-:W-:Y:S01]  /*16f0*/  FSETP.GEU.AND P1, PT, |R7|, 6.5827683646048100446e-37, PT ;  /* 0x036000000700780b */ /* 0x002fe20003f2e200 */
[----:B------:R-:W-:Y:S01]  /*1700*/  BSSY.RECONVERGENT B0, `(.L_x_18) ;  /* 0x0000017000007945 */ /* 0x000fe20003800200 */
[----:B--2---:R-:W0:Y:S01]  /*1710*/  I2F.F64 R8, UR4 ;  /* 0x0000000400087d12 */ /* 0x004e220008201c00 */
[----:B------:R-:W1:Y:S07]  /*1720*/  LDCU.64 UR4, c[0x0][0x358] ;  /* 0x00006b00ff0477ac */ /* 0x000e6e0008000a00 */
[----:B0-----:R-:W0:Y:S02]  /*1730*/  MUFU.RCP64H R5, R9 ;  /* 0x0000000900057308 */ /* 0x001e240000001800 */
        /* <DEDUP_REMOVED lines=10> */
[----:B-1----:R-:W-:Y:S05]  /*17e0*/  @P0 BRA P1, `(.L_x_19) ;  /* 0x0000000000200947 */ /* 0x002fea0000800000 */
[----:B------:R-:W-:Y:S01]  /*17f0*/  IMAD.MOV.U32 R12, RZ, RZ, R6 ;  /* 0x000000ffff0c7224 */ /* 0x000fe200078e0006 */
[----:B------:R-:W-:Y:S01]  /*1800*/  MOV R6, R8 ;  /* 0x0000000800067202 */ /* 0x000fe20000000f00 */
[----:B------:R-:W-:Y:S01]  /*1810*/  IMAD.MOV.U32 R13, RZ, RZ, R7 ;  /* 0x000000ffff0d7224 */ /* 0x000fe200078e0007 */
[----:B------:R-:W-:Y:S01]  /*1820*/  MOV R0, 0x1850 ;  /* 0x0000185000007802 */ /* 0x000fe20000000f00 */
[----:B------:R-:W-:-:S07]  /*1830*/  IMAD.MOV.U32 R7, RZ, RZ, R9 ;  /* 0x000000ffff077224 */ /* 0x000fce00078e0009 */
[----:B------:R-:W-:Y:S05]  /*1840*/  CALL.REL.NOINC `($__internal_0_$__cuda_sm20_div_rn_f64_full) ;  /* 0x0000000000807944 */ /* 0x000fea0003c00000 */
[----:B------:R-:W-:Y:S02]  /*1850*/  IMAD.MOV.U32 R4, RZ, RZ, R16 ;  /* 0x000000ffff047224 */ /* 0x000fe400078e0010 */
[----:B------:R-:W-:-:S07]  /*1860*/  IMAD.MOV.U32 R5, RZ, RZ, R17 ;  /* 0x000000ffff057224 */ /* 0x000fce00078e0011 */
.L_x_19:
[----:B------:R-:W-:Y:S05]  /*1870*/  BSYNC.RECONVERGENT B0 ;  /* 0x0000000000007941 */ /* 0x000fea0003800200 */
.L_x_18:
[----:B------:R-:W-:Y:S01]  /*1880*/  DADD R6, -R4, 1 ;  /* 0x3ff0000004067429 */ /* 0x000fe20000000100 */
[----:B------:R-:W0:Y:S01]  /*1890*/  LDCU UR8, c[0x0][0x388] ;  /* 0x00007100ff0877ac */ /* 0x000e220008000800 */
[----:B------:R-:W1:Y:S06]  /*18a0*/  LDCU.64 UR6, c[0x0][0x380] ;  /* 0x00007000ff0677ac */ /* 0x000e6c0008000a00 */
[C---:B------:R-:W-:Y:S02]  /*18b0*/  DMUL R8, R6.reuse, 9 ;  /* 0x4022000006087828 */ /* 0x040fe40000000000 */
[----:B------:R-:W-:-:S02]  /*18c0*/  DMUL R10, R6, 15 ;  /* 0x402e0000060a7828 */ /* 0x000fc40000000000 */
[----:B------:R-:W-:-:S04]  /*18d0*/  DMUL R12, R6, 8.5 ;  /* 0x40210000060c7828 */ /* 0x000fc80000000000 */
[----:B------:R-:W-:Y:S02]  /*18e0*/  DMUL R8, R8, R4 ;  /* 0x0000000408087228 */ /* 0x000fe40000000000 */
[C---:B------:R-:W-:Y:S01]  /*18f0*/  DMUL R10, R6.reuse, R10 ;  /* 0x0000000a060a7228 */ /* 0x040fe20000000000 */
[----:B0-----:R-:W-:Y:S01]  /*1900*/  IMAD R2, R2, UR8, R3 ;  /* 0x0000000802027c24 */ /* 0x001fe2000f8e0203 */
[----:B------:R-:W-:-:S03]  /*1910*/  DMUL R12, R6, R12 ;  /* 0x0000000c060c7228 */ /* 0x000fc60000000000 */
[----:B------:R-:W-:Y:S01]  /*1920*/  IMAD R0, R2, 0x3, RZ ;  /* 0x0000000302007824 */ /* 0x000fe200078e02ff */
[-C--:B------:R-:W-:Y:S02]  /*1930*/  DMUL R8, R8, R4.reuse ;  /* 0x0000000408087228 */ /* 0x080fe40000000000 */
[----:B------:R-:W-:Y:S02]  /*1940*/  DMUL R10, R10, R4 ;  /* 0x000000040a0a7228 */ /* 0x000fe40000000000 */
[----:B------:R-:W-:Y:S01]  /*1950*/  DMUL R12, R6, R12 ;  /* 0x0000000c060c7228 */ /* 0x000fe20000000000 */
[----:B-1----:R-:W-:-:S03]  /*1960*/  IADD3 R2, P0, PT, R0, UR6, RZ ;  /* 0x0000000600027c10 */ /* 0x002fc6000ff1e0ff */
[-C--:B------:R-:W-:Y:S01]  /*1970*/  DMUL R8, R8, R4.reuse ;  /* 0x0000000408087228 */ /* 0x080fe20000000000 */
[----:B------:R-:W-:Y:S01]  /*1980*/  LEA.HI.X.SX32 R3, R0, UR7, 0x1, P0 ;  /* 0x0000000700037c11 */ /* 0x000fe200080f0eff */
[-C--:B------:R-:W-:Y:S02]  /*1990*/  DMUL R10, R10, R4.reuse ;  /* 0x000000040a0a7228 */ /* 0x080fe40000000000 */
[----:B------:R-:W-:-:S04]  /*19a0*/  DMUL R12, R12, R4 ;  /* 0x000000040c0c7228 */ /* 0x000fc80000000000 */
[----:B------:R-:W-:Y:S02]  /*19b0*/  DMUL R8, R8, 255 ;  /* 0x406fe00008087828 */ /* 0x000fe40000000000 */
[----:B------:R-:W-:Y:S02]  /*19c0*/  DMUL R10, R10, 255 ;  /* 0x406fe0000a0a7828 */ /* 0x000fe40000000000 */
[----:B------:R-:W-:-:S06]  /*19d0*/  DMUL R12, R12, 255 ;  /* 0x406fe0000c0c7828 */ /* 0x000fcc0000000000 */
[----:B------:R-:W0:Y:S08]  /*19e0*/  F2I.U32.F64.TRUNC R9, R8 ;  /* 0x0000000800097311 */ /* 0x000e30000030d000 */
[----:B------:R-:W1:Y:S01]  /*19f0*/  F2I.U32.F64.TRUNC R11, R10 ;  /* 0x0000000a000b7311 */ /* 0x000e62000030d000 */
[----:B0-----:R-:W-:Y:S07]  /*1a00*/  STG.E.U8 desc[UR4][R2.64], R9 ;  /* 0x0000000902007986 */ /* 0x001fee000c101104 */
[----:B------:R-:W0:Y:S01]  /*1a10*/  F2I.U32.F64.TRUNC R13, R12 ;  /* 0x0000000c000d7311 */ /* 0x000e22000030d000 */
[----:B-1----:R-:W-:Y:S04]  /*1a20*/  STG.E.U8 desc[UR4][R2.64+0x1], R11 ;  /* 0x0000010b02007986 */ /* 0x002fe8000c101104 */
[----:B0-----:R-:W-:Y:S01]  /*1a30*/  STG.E.U8 desc[UR4][R2.64+0x2], R13 ;  /* 0x0000020d02007986 */ /* 0x001fe2000c101104 */
[----:B------:R-:W-:Y:S05]  /*1a40*/  EXIT ;  /* 0x000000000000794d */ /* 0x000fea0003800000 */
        .weak           $__internal_0_$__cuda_sm20_div_rn_f64_full
        .type           $__internal_0_$__cuda_sm20_div_rn_f64_full,@function
        .size           $__internal_0_$__cuda_sm20_div_rn_f64_full,(.L_x_26 - $__internal_0_$__cuda_sm20_div_rn_f64_full)
$__internal_0_$__cuda_sm20_div_rn_f64_full:
[C---:B------:R-:W-:Y:S01]  /*1a50*/  FSETP.GEU.AND P0, PT, |R7|.reuse, 1.469367938527859385e-39, PT ;  /* 0x001000000700780b */ /* 0x040fe20003f0e200 */
[--C-:B------:R-:W-:Y:S01]  /*1a60*/  IMAD.MOV.U32 R10, RZ, RZ, R6.reuse ;  /* 0x000000ffff0a7224 */ /* 0x100fe200078e0006 */
[----:B------:R-:W-:Y:S01]  /*1a70*/  LOP3.LUT R8, R7, 0x800fffff, RZ, 0xc0, !PT ;  /* 0x800fffff07087812 */ /* 0x000fe200078ec0ff */
[----:B------:R-:W-:Y:S01]  /*1a80*/  IMAD.MOV.U32 R16, RZ, RZ, 0x1 ;  /* 0x00000001ff107424 */ /* 0x000fe200078e00ff */
[----:B------:R-:W-:Y:S01]  /*1a90*/  MOV R11, R7 ;  /* 0x00000007000b7202 */ /* 0x000fe20000000f00 */
[----:B------:R-:W-:Y:S01]  /*1aa0*/  BSSY.RECONVERGENT B2, `(.L_x_20) ;  /* 0x0000054000027945 */ /* 0x000fe20003800200 */
[----:B------:R-:W-:Y:S01]  /*1ab0*/  LOP3.LUT R9, R8, 0x3ff00000, RZ, 0xfc, !PT ;  /* 0x3ff0000008097812 */ /* 0x000fe200078efcff */
[----:B------:R-:W-:Y:S01]  /*1ac0*/  IMAD.MOV.U32 R8, RZ, RZ, R6 ;  /* 0x000000ffff087224 */ /* 0x000fe200078e0006 */
[C---:B------:R-:W-:Y:S02]  /*1ad0*/  FSETP.GEU.AND P2, PT, |R13|.reuse, 1.469367938527859385e-39, PT ;  /* 0x001000000d00780b */ /* 0x040fe40003f4e200 */
[----:B------:R-:W-:-:S02]  /*1ae0*/  LOP3.LUT R5, R13, 0x7ff00000, RZ, 0xc0, !PT ;  /* 0x7ff000000d057812 */ /* 0x000fc400078ec0ff */
[----:B------:R-:W-:Y:S01]  /*1af0*/  LOP3.LUT R24, R7, 0x7ff00000, RZ, 0xc0, !PT ;  /* 0x7ff0000007187812 */ /* 0x000fe200078ec0ff */
[----:B------:R-:W-:-:S03]  /*1b00*/  @!P0 DMUL R8, R10, 8.98846567431157953865e+307 ;  /* 0x7fe000000a088828 */ /* 0x000fc60000000000 */
[----:B------:R-:W-:-:S03]  /*1b10*/  ISETP.GE.U32.AND P1, PT, R5, R24, PT ;  /* 0x000000180500720c */ /* 0x000fc60003f26070 */
[----:B------:R-:W0:Y:S02]  /*1b20*/  MUFU.RCP64H R17, R9 ;  /* 0x0000000900117308 */ /* 0x000e240000001800 */
[----:B------:R-:W-:Y:S02]  /*1b30*/  @!P2 LOP3.LUT R6, R11, 0x7ff00000, RZ, 0xc0, !PT ;  /* 0x7ff000000b06a812 */ /* 0x000fe400078ec0ff */
[----:B------:R-:W-:Y:S02]  /*1b40*/  @!P2 MOV R20, RZ ;  /* 0x000000ff0014a202 */ /* 0x000fe40000000f00 */
[----:B------:R-:W-:Y:S01]  /*1b50*/  @!P2 ISETP.GE.U32.AND P3, PT, R5, R6, PT ;  /* 0x000000060500a20c */ /* 0x000fe20003f66070 */
[----:B------:R-:W-:Y:S01]  /*1b60*/  IMAD.MOV.U32 R6, RZ, RZ, 0x1ca00000 ;  /* 0x1ca00000ff067424 */ /* 0x000fe200078e00ff */
[----:B------:R-:W-:-:S04]  /*1b70*/  @!P0 LOP3.LUT R24, R9, 0x7ff00000, RZ, 0xc0, !PT ;  /* 0x7ff0000009188812 */ /* 0x000fc800078ec0ff */
[----:B------:R-:W-:-:S04]  /*1b80*/  @!P2 SEL R7, R6, 0x63400000, !P3 ;  /* 0x634000000607a807 */ /* 0x000fc80005800000 */
[----:B------:R-:W-:Y:S01]  /*1b90*/  @!P2 LOP3.LUT R7, R7, 0x80000000, R13, 0xf8, !PT ;  /* 0x800000000707a812 */ /* 0x000fe200078ef80d */
[----:B0-----:R-:W-:-:S03]  /*1ba0*/  DFMA R14, R16, -R8, 1 ;  /* 0x3ff00000100e742b */ /* 0x001fc60000000808 */
[----:B------:R-:W-:Y:S01]  /*1bb0*/  @!P2 LOP3.LUT R21, R7, 0x100000, RZ, 0xfc, !PT ;  /* 0x001000000715a812 */ /* 0x000fe200078efcff */
[----:B------:R-:W-:-:S04]  /*1bc0*/  IMAD.MOV.U32 R7, RZ, RZ, R5 ;  /* 0x000000ffff077224 */ /* 0x000fc800078e0005 */
[----:B------:R-:W-:-:S08]  /*1bd0*/  DFMA R14, R14, R14, R14 ;  /* 0x0000000e0e0e722b */ /* 0x000fd0000000000e */
[----:B------:R-:W-:Y:S01]  /*1be0*/  DFMA R16, R16, R14, R16 ;  /* 0x0000000e1010722b */ /* 0x000fe20000000010 */
[----:B------:R-:W-:Y:S01]  /*1bf0*/  SEL R15, R6, 0x63400000, !P1 ;  /* 0x63400000060f7807 */ /* 0x000fe20004800000 */
[----:B------:R-:W-:-:S03]  /*1c00*/  IMAD.MOV.U32 R14, RZ, RZ, R12 ;  /* 0x000000ffff0e7224 */ /* 0x000fc600078e000c */
[----:B------:R-:W-:-:S03]  /*1c10*/  LOP3.LUT R15, R15, 0x800fffff, R13, 0xf8, !PT ;  /* 0x800fffff0f0f7812 */ /* 0x000fc600078ef80d */
[----:B------:R-:W-:-:S03]  /*1c20*/  DFMA R18, R16, -R8, 1 ;  /* 0x3ff000001012742b */ /* 0x000fc60000000808 */
[----:B------:R-:W-:-:S05]  /*1c30*/  @!P2 DFMA R14, R14, 2, -R20 ;  /* 0x400000000e0ea82b */ /* 0x000fca0000000814 */
[----:B------:R-:W-:-:S05]  /*1c40*/  DFMA R16, R16, R18, R16 ;  /* 0x000000121010722b */ /* 0x000fca0000000010 */
[----:B------:R-:W-:-:S03]  /*1c50*/  @!P2 LOP3.LUT R7, R15, 0x7ff00000, RZ, 0xc0, !PT ;  /* 0x7ff000000f07a812 */ /* 0x000fc600078ec0ff */
[----:B------:R-:W-:Y:S02]  /*1c60*/  DMUL R18, R16, R14 ;  /* 0x0000000e10127228 */ /* 0x000fe40000000000 */
[----:B------:R-:W-:-:S05]  /*1c70*/  VIADD R25, R7, 0xffffffff ;  /* 0xffffffff07197836 */ /* 0x000fca0000000000 */
[----:B------:R-:W-:Y:S01]  /*1c80*/  ISETP.GT.U32.AND P0, PT, R25, 0x7feffffe, PT ;  /* 0x7feffffe1900780c */ /* 0x000fe20003f04070 */
[----:B------:R-:W-:Y:S01]  /*1c90*/  VIADD R25, R24, 0xffffffff ;  /* 0xffffffff18197836 */ /* 0x000fe20000000000 */
[----:B------:R-:W-:-:S04]  /*1ca0*/  DFMA R20, R18, -R8, R14 ;  /* 0x800000081214722b */ /* 0x000fc8000000000e */
[----:B------:R-:W-:-:S04]  /*1cb0*/  ISETP.GT.U32.OR P0, PT, R25, 0x7feffffe, P0 ;  /* 0x7feffffe1900780c */ /* 0x000fc80000704470 */
[----:B------:R-:W-:-:S09]  /*1cc0*/  DFMA R20, R16, R20, R18 ;  /* 0x000000141014722b */ /* 0x000fd20000000012 */
[----:B------:R-:W-:Y:S05]  /*1cd0*/  @P0 BRA `(.L_x_21) ;  /* 0x00000000006c0947 */ /* 0x000fea0003800000 */
[----:B------:R-:W-:-:S04]  /*1ce0*/  LOP3.LUT R12, R11, 0x7ff00000, RZ, 0xc0, !PT ;  /* 0x7ff000000b0c7812 */ /* 0x000fc800078ec0ff */
[CC--:B------:R-:W-:Y:S02]  /*1cf0*/  VIADDMNMX R7, R5.reuse, -R12.reuse, 0xb9600000, !PT ;  /* 0xb960000005077446 */ /* 0x0c0fe4000780090c */
[----:B------:R-:W-:Y:S02]  /*1d00*/  ISETP.GE.U32.AND P0, PT, R5, R12, PT ;  /* 0x0000000c0500720c */ /* 0x000fe40003f06070 */
[----:B------:R-:W-:Y:S02]  /*1d10*/  VIMNMX R5, PT, PT, R7, 0x46a00000, PT ;  /* 0x46a0000007057848 */ /* 0x000fe40003fe0100 */
[----:B------:R-:W-:-:S05]  /*1d20*/  SEL R6, R6, 0x63400000, !P0 ;  /* 0x6340000006067807 */ /* 0x000fca0004000000 */
[----:B------:R-:W-:Y:S02]  /*1d30*/  IMAD.IADD R5, R5, 0x1, -R6 ;  /* 0x0000000105057824 */ /* 0x000fe400078e0a06 */
[----:B------:R-:W-:-:S03]  /*1d40*/  IMAD.MOV.U32 R6, RZ, RZ, RZ ;  /* 0x000000ffff067224 */ /* 0x000fc600078e00ff */
[----:B------:R-:W-:-:S06]  /*1d50*/  IADD3 R7, PT, PT, R5, 0x7fe00000, RZ ;  /* 0x7fe0000005077810 */ /* 0x000fcc0007ffe0ff */
[----:B------:R-:W-:-:S10]  /*1d60*/  DMUL R16, R20, R6 ;  /* 0x0000000614107228 */ /* 0x000fd40000000000 */
[----:B------:R-:W-:-:S13]  /*1d70*/  FSETP.GTU.AND P0, PT, |R17|, 1.469367938527859385e-39, PT ;  /* 0x001000001100780b */ /* 0x000fda0003f0c200 */
[----:B------:R-:W-:Y:S05]  /*1d80*/  @P0 BRA `(.L_x_22) ;  /* 0x0000000000940947 */ /* 0x000fea0003800000 */
[----:B------:R-:W-:Y:S01]  /*1d90*/  DFMA R8, R20, -R8, R14 ;  /* 0x800000081408722b */ /* 0x000fe2000000000e */
[----:B------:R-:W-:-:S09]  /*1da0*/  IMAD.MOV.U32 R6, RZ, RZ, RZ ;  /* 0x000000ffff067224 */ /* 0x000fd200078e00ff */
[C---:B------:R-:W-:Y:S02]  /*1db0*/  FSETP.NEU.AND P0, PT, R9.reuse, RZ, PT ;  /* 0x000000ff0900720b */ /* 0x040fe40003f0d000 */
[----:B------:R-:W-:-:S04]  /*1dc0*/  LOP3.LUT R11, R9, 0x80000000, R11, 0x48, !PT ;  /* 0x80000000090b7812 */ /* 0x000fc800078e480b */
[----:B------:R-:W-:-:S07]  /*1dd0*/  LOP3.LUT R7, R11, R7, RZ, 0xfc, !PT ;  /* 0x000000070b077212 */ /* 0x000fce00078efcff */
[----:B------:R-:W-:Y:S05]  /*1de0*/  @!P0 BRA `(.L_x_22) ;  /* 0x00000000007c8947 */ /* 0x000fea0003800000 */
[----:B------:R-:W-:Y:S01]  /*1df0*/  IMAD.MOV R9, RZ, RZ, -R5 ;  /* 0x000000ffff097224 */ /* 0x000fe200078e0a05 */
[----:B------:R-:W-:Y:S01]  /*1e00*/  DMUL.RP R6, R20, R6 ;  /* 0x0000000614067228 */ /* 0x000fe20000008000 */
[----:B------:R-:W-:Y:S01]  /*1e10*/  IMAD.MOV.U32 R8, RZ, RZ, RZ ;  /* 0x000000ffff087224 */ /* 0x000fe200078e00ff */
[----:B------:R-:W-:-:S05]  /*1e20*/  IADD3 R5, PT, PT, -R5, -0x43300000, RZ ;  /* 0xbcd0000005057810 */ /* 0x000fca0007ffe1ff */
[----:B------:R-:W-:-:S03]  /*1e30*/  DFMA R8, R16, -R8, R20 ;  /* 0x800000081008722b */ /* 0x000fc60000000014 */
[----:B------:R-:W-:-:S07]  /*1e40*/  LOP3.LUT R11, R7, R11, RZ, 0x3c, !PT ;  /* 0x0000000b070b7212 */ /* 0x000fce00078e3cff */
[----:B------:R-:W-:-:S04]  /*1e50*/  FSETP.NEU.AND P0, PT, |R9|, R5, PT ;  /* 0x000000050900720b */ /* 0x000fc80003f0d200 */
[----:B------:R-:W-:Y:S02]  /*1e60*/  FSEL R16, R6, R16, !P0 ;  /* 0x0000001006107208 */ /* 0x000fe40004000000 */
[----:B------:R-:W-:Y:S01]  /*1e70*/  FSEL R17, R11, R17, !P0 ;  /* 0x000000110b117208 */ /* 0x000fe20004000000 */
[----:B------:R-:W-:Y:S06]  /*1e80*/  BRA `(.L_x_22) ;  /* 0x0000000000547947 */ /* 0x000fec0003800000 */
.L_x_21:
[----:B------:R-:W-:-:S14]  /*1e90*/  DSETP.NAN.AND P0, PT, R12, R12, PT ;  /* 0x0000000c0c00722a */ /* 0x000fdc0003f08000 */
[----:B------:R-:W-:Y:S05]  /*1ea0*/  @P0 BRA `(.L_x_23) ;  /* 0x0000000000440947 */ /* 0x000fea0003800000 */
[----:B------:R-:W-:-:S14]  /*1eb0*/  DSETP.NAN.AND P0, PT, R10, R10, PT ;  /* 0x0000000a0a00722a */ /* 0x000fdc0003f08000 */
[----:B------:R-:W-:Y:S05]  /*1ec0*/  @P0 BRA `(.L_x_24) ;  /* 0x0000000000300947 */ /* 0x000fea0003800000 */
[----:B------:R-:W-:Y:S01]  /*1ed0*/  ISETP.NE.AND P0, PT, R7, R24, PT ;  /* 0x000000180700720c */ /* 0x000fe20003f05270 */
[----:B------:R-:W-:Y:S01]  /*1ee0*/  IMAD.MOV.U32 R17, RZ, RZ, -0x80000 ;  /* 0xfff80000ff117424 */ /* 0x000fe200078e00ff */
[----:B------:R-:W-:-:S11]  /*1ef0*/  MOV R16, 0x0 ;  /* 0x0000000000107802 */ /* 0x000fd60000000f00 */
[----:B------:R-:W-:Y:S05]  /*1f00*/  @!P0 BRA `(.L_x_22) ;  /* 0x0000000000348947 */ /* 0x000fea0003800000 */
[----:B------:R-:W-:Y:S02]  /*1f10*/  ISETP.NE.AND P0, PT, R7, 0x7ff00000, PT ;  /* 0x7ff000000700780c */ /* 0x000fe40003f05270 */
[----:B------:R-:W-:Y:S02]  /*1f20*/  LOP3.LUT R17, R13, 0x80000000, R11, 0x48, !PT ;  /* 0x800000000d117812 */ /* 0x000fe400078e480b */
[----:B------:R-:W-:-:S13]  /*1f30*/  ISETP.EQ.OR P0, PT, R24, RZ, !P0 ;  /* 0x000000ff1800720c */ /* 0x000fda0004702670 */
[----:B------:R-:W-:Y:S01]  /*1f40*/  @P0 LOP3.LUT R5, R17, 0x7ff00000, RZ, 0xfc, !PT ;  /* 0x7ff0000011050812 */ /* 0x000fe200078efcff */
[----:B------:R-:W-:Y:S02]  /*1f50*/  @!P0 IMAD.MOV.U32 R16, RZ, RZ, RZ ;  /* 0x000000ffff108224 */ /* 0x000fe400078e00ff */
[----:B------:R-:W-:Y:S02]  /*1f60*/  @P0 IMAD.MOV.U32 R16, RZ, RZ, RZ ;  /* 0x000000ffff100224 */ /* 0x000fe400078e00ff */
[----:B------:R-:W-:Y:S01]  /*1f70*/  @P0 IMAD.MOV.U32 R17, RZ, RZ, R5 ;  /* 0x000000ffff110224 */ /* 0x000fe200078e0005 */
[----:B------:R-:W-:Y:S06]  /*1f80*/  BRA `(.L_x_22) ;  /* 0x0000000000147947 */ /* 0x000fec0003800000 */
.L_x_24:
[----:B------:R-:W-:Y:S02]  /*1f90*/  LOP3.LUT R17, R11, 0x80000, RZ, 0xfc, !PT ;  /* 0x000800000b117812 */ /* 0x000fe400078efcff */
[----:B------:R-:W-:Y:S01]  /*1fa0*/  MOV R16, R10 ;  /* 0x0000000a00107202 */ /* 0x000fe20000000f00 */
[----:B------:R-:W-:Y:S06]  /*1fb0*/  BRA `(.L_x_22) ;  /* 0x0000000000087947 */ /* 0x000fec0003800000 */
.L_x_23:
[----:B------:R-:W-:Y:S01]  /*1fc0*/  LOP3.LUT R17, R13, 0x80000, RZ, 0xfc, !PT ;  /* 0x000800000d117812 */ /* 0x000fe200078efcff */
[----:B------:R-:W-:-:S07]  /*1fd0*/  IMAD.MOV.U32 R16, RZ, RZ, R12 ;  /* 0x000000ffff107224 */ /* 0x000fce00078e000c */
.L_x_22:
[----:B------:R-:W-:Y:S05]  /*1fe0*/  BSYNC.RECONVERGENT B2 ;  /* 0x0000000000027941 */ /* 0x000fea0003800200 */
.L_x_20:
[----:B------:R-:W-:Y:S02]  /*1ff0*/  IMAD.MOV.U32 R6, RZ, RZ, R0 ;  /* 0x000000ffff067224 */ /* 0x000fe400078e0000 */
[----:B------:R-:W-:-:S04]  /*2000*/  IMAD.MOV.U32 R7, RZ, RZ, 0x0 ;  /* 0x00000000ff077424 */ /* 0x000fc800078e00ff */
[----:B------:R-:W-:Y:S05]  /*2010*/  RET.REL.NODEC R6 `(_Z16mandelbrotKernelPh16MandelbrotParams) ;  /* 0xffffffdc06f87950 */ /* 0x000fea0003c3ffff */
.L_x_25:
[----:B------:R-:W-:-:S00]  /*2020*/  BRA `(.L_x_25) ;  /* 0xfffffffc00fc7947 */ /* 0x000fc0000383ffff */
[----:B------:R-:W-:-:S00]  /*2030*/  NOP ;  /* 0x0000000000007918 */ /* 0x000fc00000000000 */
        /* <DEDUP_REMOVED lines=12> */
.L_x_26:


//--------------------- .nv.shared.reserved.0     --------------------------
	.section	.nv.shared.reserved.0,"aw",@nobits
	.weak		__nv_reservedSMEM_offset_0_alias
	.size		__nv_reservedSMEM_offset_0_alias, 0, 64
	.other		__nv_reservedSMEM_offset_0_alias,@"STO_CUDA_RESERVED_SHARED STV_DEFAULT"
__nv_reservedSMEM_offset_0_alias:
	.zero		0
	.zero		64


//--------------------- .nv.constant0._Z16mandelbrotKernelPh16MandelbrotParams --------------------------
	.section	.nv.constant0._Z16mandelbrotKernelPh16MandelbrotParams,"a",@progbits
	.sectionflags	@""
	.align	4
.nv.constant0._Z16mandelbrotKernelPh16MandelbrotParams:
	.zero		952


//--------------------- SYMBOLS --------------------------

	.type		.nv.reservedSmem.offset0,@object
	.size		.nv.reservedSmem.offset0,0x4
